//
// Generated by NVIDIA NVVM Compiler
//
// Compiler Build ID: CL-36424714
// Cuda compilation tools, release 13.0, V13.0.88
// Based on NVVM 20.0.0
//

.version 9.0
.target sm_100
.address_size 64

	// .globl	_Z11test_kernelm
.extern .func  (.param .b32 func_retval0) vprintf
(
	.param .b64 vprintf_param_0,
	.param .b64 vprintf_param_1
)
;
.extern .shared .align 16 .b8 shmem[];
.global .align 1 .b8 $str[12] = {83, 104, 109, 101, 109, 32, 61, 32, 37, 112, 10};
.global .align 1 .b8 $str$1[20] = {84, 111, 116, 97, 108, 32, 40, 98, 121, 116, 101, 115, 41, 58, 32, 37, 108, 100, 10};
.global .align 1 .b8 $str$2[24] = {82, 101, 109, 97, 105, 110, 105, 110, 103, 32, 40, 98, 121, 116, 101, 115, 41, 58, 32, 37, 108, 100, 10};
.global .align 1 .b8 $str$3[8] = {10, 61, 61, 61, 61, 61, 10};
.global .align 1 .b8 $str$4[29] = {70, 105, 114, 115, 116, 32, 83, 105, 122, 101, 32, 40, 101, 108, 101, 109, 101, 110, 116, 115, 41, 32, 61, 32, 37, 108, 100, 10};
.global .align 1 .b8 $str$5[12] = {70, 105, 114, 115, 116, 32, 61, 32, 37, 112, 10};
.global .align 1 .b8 $str$6[30] = {83, 101, 99, 111, 110, 100, 32, 83, 105, 122, 101, 32, 40, 101, 108, 101, 109, 101, 110, 116, 115, 41, 32, 61, 32, 37, 108, 100, 10};
.global .align 1 .b8 $str$7[13] = {83, 101, 99, 111, 110, 100, 32, 61, 32, 37, 112, 10};
.global .align 1 .b8 $str$8[26] = {87, 65, 82, 78, 73, 78, 71, 32, 84, 104, 114, 101, 97, 100, 73, 100, 120, 46, 120, 32, 33, 61, 32, 48, 10};
.global .align 1 .b8 $str$9[42] = {69, 82, 82, 79, 82, 32, 66, 108, 111, 99, 107, 32, 37, 100, 32, 104, 97, 115, 32, 48, 32, 46, 46, 46, 32, 98, 121, 116, 101, 115, 32, 114, 101, 109, 97, 105, 110, 105, 110, 103, 10};
.global .align 1 .b8 $str$10[32] = {80, 114, 111, 99, 101, 115, 115, 105, 110, 103, 32, 114, 101, 113, 117, 101, 115, 116, 32, 111, 102, 32, 115, 105, 122, 101, 32, 37, 108, 100, 10};
.global .align 1 .b8 $str$11[30] = {82, 101, 116, 117, 114, 110, 105, 110, 103, 32, 37, 112, 44, 32, 117, 112, 100, 97, 116, 105, 110, 103, 32, 116, 111, 32, 37, 112, 10};

.visible .entry _Z11test_kernelm(
	.param .u64 _Z11test_kernelm_param_0
)
{
	.local .align 16 .b8 	__local_depot0[48];
	.reg .b64 	%SP;
	.reg .b64 	%SPL;
	.reg .pred 	%p<14>;
	.reg .b32 	%r<93>;
	.reg .b64 	%rd<91>;

	mov.u64 	%SPL, __local_depot0;
	cvta.local.u64 	%SP, %SPL;
	ld.param.u64 	%rd25, [_Z11test_kernelm_param_0];
	add.u64 	%rd26, %SP, 16;
	add.u64 	%rd1, %SPL, 16;
	add.u64 	%rd27, %SP, 32;
	add.u64 	%rd2, %SPL, 32;
	mov.u32 	%r82, shmem;
	cvt.u64.u32 	%rd28, %r82;
	cvta.shared.u64 	%rd29, %rd28;
	st.local.u64 	[%rd2], %rd29;
	mov.u64 	%rd30, $str;
	cvta.global.u64 	%rd31, %rd30;
	{ // callseq 0, 0
	.param .b64 param0;
	st.param.b64 	[param0], %rd31;
	.param .b64 param1;
	st.param.b64 	[param1], %rd27;
	.param .b32 retval0;
	call.uni (retval0), 
	vprintf, 
	(
	param0, 
	param1
	);
	ld.param.b32 	%r29, [retval0];
	} // callseq 0
	st.local.u64 	[%rd2], %rd25;
	mov.u64 	%rd32, $str$1;
	cvta.global.u64 	%rd33, %rd32;
	{ // callseq 1, 0
	.param .b64 param0;
	st.param.b64 	[param0], %rd33;
	.param .b64 param1;
	st.param.b64 	[param1], %rd27;
	.param .b32 retval0;
	call.uni (retval0), 
	vprintf, 
	(
	param0, 
	param1
	);
	ld.param.b32 	%r31, [retval0];
	} // callseq 1
	st.local.u64 	[%rd2], %rd25;
	mov.u64 	%rd34, $str$2;
	cvta.global.u64 	%rd35, %rd34;
	{ // callseq 2, 0
	.param .b64 param0;
	st.param.b64 	[param0], %rd35;
	.param .b64 param1;
	st.param.b64 	[param1], %rd27;
	.param .b32 retval0;
	call.uni (retval0), 
	vprintf, 
	(
	param0, 
	param1
	);
	ld.param.b32 	%r33, [retval0];
	} // callseq 2
	mov.u64 	%rd36, $str$3;
	cvta.global.u64 	%rd37, %rd36;
	{ // callseq 3, 0
	.param .b64 param0;
	st.param.b64 	[param0], %rd37;
	.param .b64 param1;
	st.param.b64 	[param1], 0;
	.param .b32 retval0;
	call.uni (retval0), 
	vprintf, 
	(
	param0, 
	param1
	);
	ld.param.b32 	%r35, [retval0];
	} // callseq 3
	shr.u64 	%rd3, %rd25, 3;
	st.local.u64 	[%rd2], %rd3;
	mov.u64 	%rd38, $str$4;
	cvta.global.u64 	%rd39, %rd38;
	{ // callseq 4, 0
	.param .b64 param0;
	st.param.b64 	[param0], %rd39;
	.param .b64 param1;
	st.param.b64 	[param1], %rd27;
	.param .b32 retval0;
	call.uni (retval0), 
	vprintf, 
	(
	param0, 
	param1
	);
	ld.param.b32 	%r37, [retval0];
	} // callseq 4
	mov.u32 	%r1, %tid.x;
	setp.eq.s32 	%p1, %r1, 0;
	@%p1 bra 	$L__BB0_2;
	mov.u64 	%rd40, $str$8;
	cvta.global.u64 	%rd41, %rd40;
	{ // callseq 5, 0
	.param .b64 param0;
	st.param.b64 	[param0], %rd41;
	.param .b64 param1;
	st.param.b64 	[param1], 0;
	.param .b32 retval0;
	call.uni (retval0), 
	vprintf, 
	(
	param0, 
	param1
	);
	ld.param.b32 	%r39, [retval0];
	} // callseq 5
$L__BB0_2:
	shl.b64 	%rd85, %rd3, 2;
	setp.le.u64 	%p2, %rd85, %rd25;
	@%p2 bra 	$L__BB0_4;
	mov.u32 	%r50, %ctaid.x;
	st.local.u32 	[%rd1], %r50;
	mov.u64 	%rd53, $str$9;
	cvta.global.u64 	%rd54, %rd53;
	{ // callseq 8, 0
	.param .b64 param0;
	st.param.b64 	[param0], %rd54;
	.param .b64 param1;
	st.param.b64 	[param1], %rd26;
	.param .b32 retval0;
	call.uni (retval0), 
	vprintf, 
	(
	param0, 
	param1
	);
	ld.param.b32 	%r51, [retval0];
	} // callseq 8
	mov.u32 	%r81, shmem;
	cvt.u64.u32 	%rd56, %r81;
	cvta.shared.u64 	%rd84, %rd56;
	mov.b64 	%rd85, 0;
	mov.b32 	%r82, 0;
	mov.u64 	%rd86, %rd85;
	bra.uni 	$L__BB0_5;
$L__BB0_4:
	st.local.u64 	[%rd1], %rd3;
	mov.u64 	%rd43, $str$10;
	cvta.global.u64 	%rd44, %rd43;
	{ // callseq 6, 0
	.param .b64 param0;
	st.param.b64 	[param0], %rd44;
	.param .b64 param1;
	st.param.b64 	[param1], %rd26;
	.param .b32 retval0;
	call.uni (retval0), 
	vprintf, 
	(
	param0, 
	param1
	);
	ld.param.b32 	%r42, [retval0];
	} // callseq 6
	cvt.u32.u64 	%r44, %rd3;
	shl.b32 	%r45, %r44, 2;
	add.s32 	%r81, %r82, %r45;
	shl.b64 	%rd46, %rd3, 2;
	cvta.shared.u64 	%rd86, %rd28;
	add.s64 	%rd84, %rd86, %rd46;
	st.local.v2.u64 	[%rd1], {%rd86, %rd84};
	mov.u64 	%rd48, $str$11;
	cvta.global.u64 	%rd49, %rd48;
	{ // callseq 7, 0
	.param .b64 param0;
	st.param.b64 	[param0], %rd49;
	.param .b64 param1;
	st.param.b64 	[param1], %rd26;
	.param .b32 retval0;
	call.uni (retval0), 
	vprintf, 
	(
	param0, 
	param1
	);
	ld.param.b32 	%r46, [retval0];
	} // callseq 7
$L__BB0_5:
	st.local.u64 	[%rd2], %rd86;
	mov.u64 	%rd57, $str$5;
	cvta.global.u64 	%rd58, %rd57;
	{ // callseq 9, 0
	.param .b64 param0;
	st.param.b64 	[param0], %rd58;
	.param .b64 param1;
	st.param.b64 	[param1], %rd27;
	.param .b32 retval0;
	call.uni (retval0), 
	vprintf, 
	(
	param0, 
	param1
	);
	ld.param.b32 	%r53, [retval0];
	} // callseq 9
	sub.s64 	%rd9, %rd25, %rd85;
	st.local.u64 	[%rd2], %rd9;
	cvta.global.u64 	%rd61, %rd34;
	{ // callseq 10, 0
	.param .b64 param0;
	st.param.b64 	[param0], %rd61;
	.param .b64 param1;
	st.param.b64 	[param1], %rd27;
	.param .b32 retval0;
	call.uni (retval0), 
	vprintf, 
	(
	param0, 
	param1
	);
	ld.param.b32 	%r55, [retval0];
	} // callseq 10
	setp.lt.u64 	%p3, %rd25, 8;
	@%p3 bra 	$L__BB0_12;
	add.s64 	%rd62, %rd3, -1;
	and.b64  	%rd88, %rd3, 3;
	setp.lt.u64 	%p4, %rd62, 3;
	mov.b32 	%r85, 0;
	@%p4 bra 	$L__BB0_9;
	and.b64  	%rd87, %rd3, 2305843009213693948;
	mov.b32 	%r85, 0;
	mov.u32 	%r83, %r82;
$L__BB0_8:
	add.s32 	%r59, %r85, 1;
	add.s32 	%r60, %r85, 2;
	add.s32 	%r61, %r85, 3;
	st.shared.v4.u32 	[%r83], {%r85, %r59, %r60, %r61};
	add.s32 	%r85, %r85, 4;
	add.s32 	%r83, %r83, 16;
	add.s64 	%rd87, %rd87, -4;
	setp.ne.s64 	%p5, %rd87, 0;
	@%p5 bra 	$L__BB0_8;
$L__BB0_9:
	setp.eq.s64 	%p6, %rd88, 0;
	@%p6 bra 	$L__BB0_12;
	shl.b32 	%r62, %r85, 2;
	add.s32 	%r86, %r82, %r62;
$L__BB0_11:
	.pragma "nounroll";
	st.shared.u32 	[%r86], %r85;
	add.s32 	%r85, %r85, 1;
	add.s32 	%r86, %r86, 4;
	add.s64 	%rd88, %rd88, -1;
	setp.ne.s64 	%p7, %rd88, 0;
	@%p7 bra 	$L__BB0_11;
$L__BB0_12:
	setp.eq.s32 	%p8, %r1, 0;
	shr.u64 	%rd16, %rd9, 2;
	st.local.u64 	[%rd2], %rd16;
	mov.u64 	%rd63, $str$6;
	cvta.global.u64 	%rd64, %rd63;
	{ // callseq 11, 0
	.param .b64 param0;
	st.param.b64 	[param0], %rd64;
	.param .b64 param1;
	st.param.b64 	[param1], %rd27;
	.param .b32 retval0;
	call.uni (retval0), 
	vprintf, 
	(
	param0, 
	param1
	);
	ld.param.b32 	%r63, [retval0];
	} // callseq 11
	@%p8 bra 	$L__BB0_14;
	mov.u64 	%rd66, $str$8;
	cvta.global.u64 	%rd67, %rd66;
	{ // callseq 12, 0
	.param .b64 param0;
	st.param.b64 	[param0], %rd67;
	.param .b64 param1;
	st.param.b64 	[param1], 0;
	.param .b32 retval0;
	call.uni (retval0), 
	vprintf, 
	(
	param0, 
	param1
	);
	ld.param.b32 	%r65, [retval0];
	} // callseq 12
$L__BB0_14:
	add.u64 	%rd68, %SP, 0;
	add.u64 	%rd69, %SPL, 0;
	and.b64  	%rd70, %rd9, -4;
	st.local.u64 	[%rd69], %rd16;
	mov.u64 	%rd71, $str$10;
	cvta.global.u64 	%rd72, %rd71;
	{ // callseq 13, 0
	.param .b64 param0;
	st.param.b64 	[param0], %rd72;
	.param .b64 param1;
	st.param.b64 	[param1], %rd68;
	.param .b32 retval0;
	call.uni (retval0), 
	vprintf, 
	(
	param0, 
	param1
	);
	ld.param.b32 	%r67, [retval0];
	} // callseq 13
	shl.b64 	%rd73, %rd16, 2;
	add.s64 	%rd74, %rd84, %rd73;
	st.local.v2.u64 	[%rd69], {%rd84, %rd74};
	mov.u64 	%rd75, $str$11;
	cvta.global.u64 	%rd76, %rd75;
	{ // callseq 14, 0
	.param .b64 param0;
	st.param.b64 	[param0], %rd76;
	.param .b64 param1;
	st.param.b64 	[param1], %rd68;
	.param .b32 retval0;
	call.uni (retval0), 
	vprintf, 
	(
	param0, 
	param1
	);
	ld.param.b32 	%r69, [retval0];
	} // callseq 14
	st.local.u64 	[%rd2], %rd86;
	mov.u64 	%rd77, $str$7;
	cvta.global.u64 	%rd78, %rd77;
	{ // callseq 15, 0
	.param .b64 param0;
	st.param.b64 	[param0], %rd78;
	.param .b64 param1;
	st.param.b64 	[param1], %rd27;
	.param .b32 retval0;
	call.uni (retval0), 
	vprintf, 
	(
	param0, 
	param1
	);
	ld.param.b32 	%r71, [retval0];
	} // callseq 15
	add.s64 	%rd80, %rd85, %rd70;
	sub.s64 	%rd81, %rd25, %rd80;
	st.local.u64 	[%rd2], %rd81;
	mov.u64 	%rd82, $str$2;
	cvta.global.u64 	%rd83, %rd82;
	{ // callseq 16, 0
	.param .b64 param0;
	st.param.b64 	[param0], %rd83;
	.param .b64 param1;
	st.param.b64 	[param1], %rd27;
	.param .b32 retval0;
	call.uni (retval0), 
	vprintf, 
	(
	param0, 
	param1
	);
	ld.param.b32 	%r73, [retval0];
	} // callseq 16
	setp.lt.u64 	%p9, %rd9, 4;
	@%p9 bra 	$L__BB0_21;
	max.u64 	%rd17, %rd16, 1;
	and.b64  	%rd18, %rd17, 3;
	setp.lt.u64 	%p10, %rd9, 16;
	mov.b32 	%r90, 0;
	@%p10 bra 	$L__BB0_18;
	and.b64  	%rd89, %rd17, 4611686018427387900;
	add.s32 	%r88, %r81, 8;
	mov.b32 	%r90, 0;
$L__BB0_17:
	st.shared.u32 	[%r88+-8], %r90;
	add.s32 	%r77, %r90, 1;
	st.shared.u32 	[%r88+-4], %r77;
	add.s32 	%r78, %r90, 2;
	st.shared.u32 	[%r88], %r78;
	add.s32 	%r79, %r90, 3;
	st.shared.u32 	[%r88+4], %r79;
	add.s32 	%r90, %r90, 4;
	add.s32 	%r88, %r88, 16;
	add.s64 	%rd89, %rd89, -4;
	setp.ne.s64 	%p11, %rd89, 0;
	@%p11 bra 	$L__BB0_17;
$L__BB0_18:
	setp.eq.s64 	%p12, %rd18, 0;
	@%p12 bra 	$L__BB0_21;
	shl.b32 	%r80, %r90, 2;
	add.s32 	%r91, %r81, %r80;
	neg.s64 	%rd90, %rd18;
$L__BB0_20:
	.pragma "nounroll";
	st.shared.u32 	[%r91], %r90;
	add.s32 	%r90, %r90, 1;
	add.s32 	%r91, %r91, 4;
	add.s64 	%rd90, %rd90, 1;
	setp.ne.s64 	%p13, %rd90, 0;
	@%p13 bra 	$L__BB0_20;
$L__BB0_21:
	ret;

}


// ===== COMPILED SASS (sm_100) =====

	.target	sm_100

	.elftype	@"ET_EXEC"


//--------------------- .note.nv.tkinfo           --------------------------
	.section	.note.nv.tkinfo,"",@"SHT_NOTE"
	.sectionflags	@"SHF_NOTE_NV_TKINFO"
	.tkinfo
        /*0018*/ 	.word	0x00000002
        /*0030*/ 	.string	""
        /*0030*/ 	.string	"ptxas"
        /*0030*/ 	.string	"Cuda compilation tools, release 13.0, V13.0.88"
        /*0030*/ 	.string	"Build cuda_13.0.r13.0/compiler.36424714_0"
        /*0030*/ 	.string	"-arch sm_100 -m 64 "



//--------------------- .note.nv.cuinfo           --------------------------
	.section	.note.nv.cuinfo,"",@"SHT_NOTE"
	.sectionflags	@"SHF_NOTE_NV_CUINFO"
        /*0018*/ 	.short	0x0002
        /*001a*/ 	.short	0x0064
        /*001c*/ 	.short	0x0082
	.zero		2


//--------------------- .nv.info                  --------------------------
	.section	.nv.info,"",@"SHT_CUDA_INFO"
	.align	4


	//----- nvinfo : EIATTR_REGCOUNT
	.align		4
        /*0000*/ 	.byte	0x04, 0x2f
        /*0002*/ 	.short	(.L_13 - .L_12)
	.align		4
.L_12:
        /*0004*/ 	.word	index@(_Z11test_kernelm)
        /*0008*/ 	.word	0x00000026


	//----- nvinfo : EIATTR_FRAME_SIZE
	.align		4
.L_13:
        /*000c*/ 	.byte	0x04, 0x11
        /*000e*/ 	.short	(.L_15 - .L_14)
	.align		4
.L_14:
        /*0010*/ 	.word	index@(_Z11test_kernelm)
        /*0014*/ 	.word	0x00000030


	//----- nvinfo : EIATTR_MIN_STACK_SIZE
	.align		4
.L_15:
        /*0018*/ 	.byte	0x04, 0x12
        /*001a*/ 	.short	(.L_17 - .L_16)
	.align		4
.L_16:
        /*001c*/ 	.word	index@(_Z11test_kernelm)
        /*0020*/ 	.word	0x00000030
.L_17:


//--------------------- .nv.compat                --------------------------
	.section	.nv.compat,"",@"SHT_CUDA_COMPAT_INFO"
	.align	4
        /*0000*/ 	.byte	0x02, 0x09, 0x00, 0x00, 0x02, 0x02, 0x01, 0x00, 0x02, 0x05, 0x05, 0x00, 0x03, 0x07, 0x01, 0x01
        /*0010*/ 	.byte	0x02, 0x03, 0x00, 0x00, 0x02, 0x06, 0x01, 0x00, 0x04, 0x0b, 0x08, 0x00, 0x09, 0x00, 0x00, 0x00
        /*0020*/ 	.byte	0x00, 0x00, 0x00, 0x00


//--------------------- .nv.info._Z11test_kernelm --------------------------
	.section	.nv.info._Z11test_kernelm,"",@"SHT_CUDA_INFO"
	.sectionflags	@""
	.align	4


	//----- nvinfo : EIATTR_CUDA_API_VERSION
	.align		4
        /*0000*/ 	.byte	0x04, 0x37
        /*0002*/ 	.short	(.L_19 - .L_18)
.L_18:
        /*0004*/ 	.word	0x00000082


	//----- nvinfo : EIATTR_KPARAM_INFO
	.align		4
.L_19:
        /*0008*/ 	.byte	0x04, 0x17
        /*000a*/ 	.short	(.L_21 - .L_20)
.L_20:
        /*000c*/ 	.word	0x00000000
        /*0010*/ 	.short	0x0000
        /*0012*/ 	.short	0x0000
        /*0014*/ 	.byte	0x00, 0xf0, 0x21, 0x00


	//----- nvinfo : EIATTR_SPARSE_MMA_MASK
	.align		4
.L_21:
        /*0018*/ 	.byte	0x03, 0x50
        /*001a*/ 	.short	0x0000


	//----- nvinfo : EIATTR_MAXREG_COUNT
	.align		4
        /*001c*/ 	.byte	0x03, 0x1b
        /*001e*/ 	.short	0x00ff


	//----- nvinfo : EIATTR_EXTERNS
	.align		4
        /*0020*/ 	.byte	0x04, 0x0f
        /*0022*/ 	.short	(.L_23 - .L_22)


	//   ....[0]....
	.align		4
.L_22:
        /*0024*/ 	.word	index@(vprintf)


	//----- nvinfo : EIATTR_MERCURY_ISA_VERSION
	.align		4
.L_23:
        /*0028*/ 	.byte	0x03, 0x5f
        /*002a*/ 	.short	0x0101


	//----- nvinfo : EIATTR_VRC_CTA_INIT_COUNT
	.align		4
        /*002c*/ 	.byte	0x02, 0x4a
	.zero		1
	.zero		1


	//----- nvinfo : EIATTR_SYSCALL_OFFSETS
	.align		4
        /*0030*/ 	.byte	0x04, 0x46
        /*0032*/ 	.short	(.L_25 - .L_24)


	//   ....[0]....
.L_24:
        /*0034*/ 	.word	0x00000190


	//   ....[1]....
        /*0038*/ 	.word	0x00000230


	//   ....[2]....
        /*003c*/ 	.word	0x000002d0


	//   ....[3]....
        /*0040*/ 	.word	0x00000340


	//   ....[4]....
        /*0044*/ 	.word	0x00000400


	//   ....[5]....
        /*0048*/ 	.word	0x000004b0


	//   ....[6]....
        /*004c*/ 	.word	0x000005d0


	//   ....[7]....
        /*0050*/ 	.word	0x00000760


	//   ....[8]....
        /*0054*/ 	.word	0x00000860


	//   ....[9]....
        /*0058*/ 	.word	0x00000910


	//   ....[10]....
        /*005c*/ 	.word	0x000009e0


	//   ....[11]....
        /*0060*/ 	.word	0x00001150


	//   ....[12]....
        /*0064*/ 	.word	0x00001200


	//   ....[13]....
        /*0068*/ 	.word	0x000012d0


	//   ....[14]....
        /*006c*/ 	.word	0x000013b0


	//   ....[15]....
        /*0070*/ 	.word	0x00001440


	//   ....[16]....
        /*0074*/ 	.word	0x00001510


	//----- nvinfo : EIATTR_EXIT_INSTR_OFFSETS
	.align		4
.L_25:
        /*0078*/ 	.byte	0x04, 0x1c
        /*007a*/ 	.short	(.L_27 - .L_26)


	//   ....[0]....
.L_26:
        /*007c*/ 	.word	0x00001540


	//   ....[1]....
        /*0080*/ 	.word	0x00001c00


	//   ....[2]....
        /*0084*/ 	.word	0x00001cc0


	//----- nvinfo : EIATTR_CRS_STACK_SIZE
	.align		4
.L_27:
        /*0088*/ 	.byte	0x04, 0x1e
        /*008a*/ 	.short	(.L_29 - .L_28)
.L_28:
        /*008c*/ 	.word	0x00000000


	//----- nvinfo : EIATTR_CBANK_PARAM_SIZE
	.align		4
.L_29:
        /*0090*/ 	.byte	0x03, 0x19
        /*0092*/ 	.short	0x0008


	//----- nvinfo : EIATTR_PARAM_CBANK
	.align		4
        /*0094*/ 	.byte	0x04, 0x0a
        /*0096*/ 	.short	(.L_31 - .L_30)
	.align		4
.L_30:
        /*0098*/ 	.word	index@(.nv.constant0._Z11test_kernelm)
        /*009c*/ 	.short	0x0380
        /*009e*/ 	.short	0x0008


	//----- nvinfo : EIATTR_SW_WAR
	.align		4
.L_31:
        /*00a0*/ 	.byte	0x04, 0x36
        /*00a2*/ 	.short	(.L_33 - .L_32)
.L_32:
        /*00a4*/ 	.word	0x00000008
.L_33:


//--------------------- .nv.callgraph             --------------------------
	.section	.nv.callgraph,"",@"SHT_CUDA_CALLGRAPH"
	.align	4
	.sectionentsize	8
	.align		4
        /*0000*/ 	.word	0x00000000
	.align		4
        /*0004*/ 	.word	0xffffffff
	.align		4
        /*0008*/ 	.word	index@(_Z11test_kernelm)
	.align		4
        /*000c*/ 	.word	index@(vprintf)
	.align		4
        /*0010*/ 	.word	0x00000000
	.align		4
        /*0014*/ 	.word	0xfffffffe
	.align		4
        /*0018*/ 	.word	0x00000000
	.align		4
        /*001c*/ 	.word	0xfffffffd
	.align		4
        /*0020*/ 	.word	0x00000000
	.align		4
        /*0024*/ 	.word	0xfffffffc


//--------------------- .nv.constant4             --------------------------
	.section	.nv.constant4,"a",@progbits
	.align	8
	.align		8
.nv.constant4:
        /*0000*/ 	.dword	vprintf
	.align		8
        /*0008*/ 	.dword	$str
	.align		8
        /*0010*/ 	.dword	$str$1
	.align		8
        /*0018*/ 	.dword	$str$2
	.align		8
        /*0020*/ 	.dword	$str$3
	.align		8
        /*0028*/ 	.dword	$str$4
	.align		8
        /*0030*/ 	.dword	$str$5
	.align		8
        /*0038*/ 	.dword	$str$6
	.align		8
        /*0040*/ 	.dword	$str$7
	.align		8
        /*0048*/ 	.dword	$str$8
	.align		8
        /*0050*/ 	.dword	$str$9
	.align		8
        /*0058*/ 	.dword	$str$10
	.align		8
        /*0060*/ 	.dword	$str$11


//--------------------- .text._Z11test_kernelm    --------------------------
	.section	.text._Z11test_kernelm,"ax",@progbits
	.align	128
        .global         _Z11test_kernelm
        .type           _Z11test_kernelm,@function
        .size           _Z11test_kernelm,(.L_x_39 - _Z11test_kernelm)
        .other          _Z11test_kernelm,@"STO_CUDA_ENTRY STV_DEFAULT"
_Z11test_kernelm:
.text._Z11test_kernelm:
[----:B------:R-:W0:Y:S01]  /*0000*/  LDC R1, c[0x0][0x37c] ;  /* 0x0000df00ff017b82 */ /* 0x000e220000000800 */
[----:B------:R-:W1:Y:S01]  /*0010*/  S2R R0, SR_CgaCtaId ;  /* 0x0000000000007919 */ /* 0x000e620000008800 */
[----:B------:R-:W2:Y:S01]  /*0020*/  LDCU UR4, c[0x0][0x2f8] ;  /* 0x00005f00ff0477ac */ /* 0x000ea20008000800 */
[----:B------:R-:W-:Y:S01]  /*0030*/  MOV R16, 0x0 ;  /* 0x0000000000107802 */ /* 0x000fe20000000f00 */
[----:B0-----:R-:W-:Y:S01]  /*0040*/  VIADD R1, R1, 0xffffffd0 ;  /* 0xffffffd001017836 */ /* 0x001fe20000000000 */
[----:B------:R-:W0:Y:S01]  /*0050*/  S2R R2, SR_SWINHI ;  /* 0x0000000000027919 */ /* 0x000e220000002f00 */
[----:B------:R-:W3:Y:S02]  /*0060*/  LDCU UR5, c[0x0][0x2fc] ;  /* 0x00005f80ff0577ac */ /* 0x000ee40008000800 */
[----:B------:R4:W5:Y:S01]  /*0070*/  LDC.64 R8, c[0x4][R16] ;  /* 0x0100000010087b82 */ /* 0x0009620000000a00 */
[----:B------:R-:W-:Y:S01]  /*0080*/  MOV R27, 0x400 ;  /* 0x00000400001b7802 */ /* 0x000fe20000000f00 */
[----:B------:R-:W1:Y:S01]  /*0090*/  LDCU.64 UR6, c[0x4][0x8] ;  /* 0x01000100ff0677ac */ /* 0x000e620008000a00 */
[----:B--2---:R-:W-:-:S04]  /*00a0*/  IADD3 R23, P0, PT, R1, UR4, RZ ;  /* 0x0000000401177c10 */ /* 0x004fc8000ff1e0ff */
[C---:B------:R-:W-:Y:S01]  /*00b0*/  IADD3 R17, P1, PT, R23.reuse, 0x20, RZ ;  /* 0x0000002017117810 */ /* 0x040fe20007f3e0ff */
[----:B---3--:R-:W-:Y:S01]  /*00c0*/  IMAD.X R22, RZ, RZ, UR5, P0 ;  /* 0x00000005ff167e24 */ /* 0x008fe200080e06ff */
[----:B------:R-:W-:Y:S01]  /*00d0*/  IADD3 R26, P0, PT, R23, 0x10, RZ ;  /* 0x00000010171a7810 */ /* 0x000fe20007f1e0ff */
[----:B-1----:R-:W-:Y:S02]  /*00e0*/  IMAD.U32 R4, RZ, RZ, UR6 ;  /* 0x00000006ff047e24 */ /* 0x002fe4000f8e00ff */
[----:B------:R-:W-:Y:S02]  /*00f0*/  IMAD.U32 R5, RZ, RZ, UR7 ;  /* 0x00000007ff057e24 */ /* 0x000fe4000f8e00ff */
[----:B------:R-:W-:Y:S01]  /*0100*/  IMAD.X R30, RZ, RZ, R22, P0 ;  /* 0x000000ffff1e7224 */ /* 0x000fe200000e0616 */
[----:B------:R-:W-:-:S04]  /*0110*/  LEA R27, R0, R27, 0x18 ;  /* 0x0000001b001b7211 */ /* 0x000fc800078ec0ff */
[----:B------:R-:W-:Y:S02]  /*0120*/  MOV R6, R27 ;  /* 0x0000001b00067202 */ /* 0x000fe40000000f00 */
[----:B0-----:R-:W-:Y:S01]  /*0130*/  MOV R7, R2 ;  /* 0x0000000200077202 */ /* 0x001fe20000000f00 */
[----:B------:R-:W-:-:S04]  /*0140*/  IMAD.X R2, RZ, RZ, R22, P1 ;  /* 0x000000ffff027224 */ /* 0x000fc800008e0616 */
[----:B------:R0:W-:Y:S02]  /*0150*/  STL.64 [R1+0x20], R6 ;  /* 0x0000200601007387 */ /* 0x0001e40000100a00 */
[----:B0-----:R-:W-:Y:S02]  /*0160*/  IMAD.MOV.U32 R6, RZ, RZ, R17 ;  /* 0x000000ffff067224 */ /* 0x001fe400078e0011 */
[----:B----45:R-:W-:-:S07]  /*0170*/  IMAD.MOV.U32 R7, RZ, RZ, R2 ;  /* 0x000000ffff077224 */ /* 0x030fce00078e0002 */
[----:B------:R-:W-:-:S07]  /*0180*/  LEPC R20, `(.L_x_0) ;  /* 0x000000001014794e */ /* 0x000fce0000000000 */
[----:B------:R-:W-:Y:S05]  /*0190*/  CALL.ABS.NOINC R8 ;  /* 0x0000000008007343 */ /* 0x000fea0003c00000 */
.L_x_0:
[----:B------:R-:W0:Y:S01]  /*01a0*/  LDC.64 R8, c[0x0][0x380] ;  /* 0x0000e000ff087b82 */ /* 0x000e220000000a00 */
[----:B------:R-:W1:Y:S01]  /*01b0*/  LDCU.64 UR4, c[0x4][0x10] ;  /* 0x01000200ff0477ac */ /* 0x000e620008000a00 */
[----:B------:R-:W-:Y:S01]  /*01c0*/  MOV R6, R17 ;  /* 0x0000001100067202 */ /* 0x000fe20000000f00 */
[----:B------:R-:W-:-:S05]  /*01d0*/  IMAD.MOV.U32 R7, RZ, RZ, R2 ;  /* 0x000000ffff077224 */ /* 0x000fca00078e0002 */
[----:B------:R2:W3:Y:S01]  /*01e0*/  LDC.64 R10, c[0x4][R16] ;  /* 0x01000000100a7b82 */ /* 0x0004e20000000a00 */
[----:B-1----:R-:W-:Y:S02]  /*01f0*/  IMAD.U32 R4, RZ, RZ, UR4 ;  /* 0x00000004ff047e24 */ /* 0x002fe4000f8e00ff */
[----:B------:R-:W-:Y:S01]  /*0200*/  IMAD.U32 R5, RZ, RZ, UR5 ;  /* 0x00000005ff057e24 */ /* 0x000fe2000f8e00ff */
[----:B0-----:R2:W-:Y:S06]  /*0210*/  STL.64 [R1+0x20], R8 ;  /* 0x0000200801007387 */ /* 0x0015ec0000100a00 */
[----:B------:R-:W-:-:S07]  /*0220*/  LEPC R20, `(.L_x_1) ;  /* 0x000000001014794e */ /* 0x000fce0000000000 */
[----:B--23--:R-:W-:Y:S05]  /*0230*/  CALL.ABS.NOINC R10 ;  /* 0x000000000a007343 */ /* 0x00cfea0003c00000 */
.L_x_1:
[----:B------:R-:W0:Y:S01]  /*0240*/  LDC.64 R8, c[0x0][0x380] ;  /* 0x0000e000ff087b82 */ /* 0x000e220000000a00 */
[----:B------:R-:W1:Y:S01]  /*0250*/  LDCU.64 UR4, c[0x4][0x18] ;  /* 0x01000300ff0477ac */ /* 0x000e620008000a00 */
[----:B------:R-:W-:Y:S02]  /*0260*/  IMAD.MOV.U32 R6, RZ, RZ, R17 ;  /* 0x000000ffff067224 */ /* 0x000fe400078e0011 */
[----:B------:R-:W-:-:S04]  /*0270*/  IMAD.MOV.U32 R7, RZ, RZ, R2 ;  /* 0x000000ffff077224 */ /* 0x000fc800078e0002 */
[----:B------:R2:W3:Y:S01]  /*0280*/  LDC.64 R10, c[0x4][R16] ;  /* 0x01000000100a7b82 */ /* 0x0004e20000000a00 */
[----:B-1----:R-:W-:Y:S02]  /*0290*/  IMAD.U32 R4, RZ, RZ, UR4 ;  /* 0x00000004ff047e24 */ /* 0x002fe4000f8e00ff */
[----:B------:R-:W-:Y:S01]  /*02a0*/  IMAD.U32 R5, RZ, RZ, UR5 ;  /* 0x00000005ff057e24 */ /* 0x000fe2000f8e00ff */
[----:B0-----:R2:W-:Y:S06]  /*02b0*/  STL.64 [R1+0x20], R8 ;  /* 0x0000200801007387 */ /* 0x0015ec0000100a00 */
[----:B------:R-:W-:-:S07]  /*02c0*/  LEPC R20, `(.L_x_2) ;  /* 0x000000001014794e */ /* 0x000fce0000000000 */
[----:B--23--:R-:W-:Y:S05]  /*02d0*/  CALL.ABS.NOINC R10 ;  /* 0x000000000a007343 */ /* 0x00cfea0003c00000 */
.L_x_2:
[----:B------:R0:W1:Y:S01]  /*02e0*/  LDC.64 R8, c[0x4][R16] ;  /* 0x0100000010087b82 */ /* 0x0000620000000a00 */
[----:B------:R-:W2:Y:S01]  /*02f0*/  LDCU.64 UR4, c[0x4][0x20] ;  /* 0x01000400ff0477ac */ /* 0x000ea20008000a00 */
[----:B------:R-:W-:Y:S01]  /*0300*/  CS2R R6, SRZ ;  /* 0x0000000000067805 */ /* 0x000fe2000001ff00 */
[----:B--2---:R-:W-:Y:S02]  /*0310*/  IMAD.U32 R4, RZ, RZ, UR4 ;  /* 0x00000004ff047e24 */ /* 0x004fe4000f8e00ff */
[----:B0-----:R-:W-:-:S07]  /*0320*/  IMAD.U32 R5, RZ, RZ, UR5 ;  /* 0x00000005ff057e24 */ /* 0x001fce000f8e00ff */
[----:B------:R-:W-:-:S07]  /*0330*/  LEPC R20, `(.L_x_3) ;  /* 0x000000001014794e */ /* 0x000fce0000000000 */
[----:B-1----:R-:W-:Y:S05]  /*0340*/  CALL.ABS.NOINC R8 ;  /* 0x0000000008007343 */ /* 0x002fea0003c00000 */
.L_x_3:
[----:B------:R-:W0:Y:S01]  /*0350*/  LDC.64 R28, c[0x0][0x380] ;  /* 0x0000e000ff1c7b82 */ /* 0x000e220000000a00 */
[----:B------:R-:W1:Y:S01]  /*0360*/  LDCU.64 UR4, c[0x4][0x28] ;  /* 0x01000500ff0477ac */ /* 0x000e620008000a00 */
[----:B------:R-:W-:Y:S01]  /*0370*/  MOV R6, R17 ;  /* 0x0000001100067202 */ /* 0x000fe20000000f00 */
[----:B------:R-:W-:-:S05]  /*0380*/  IMAD.MOV.U32 R7, RZ, RZ, R2 ;  /* 0x000000ffff077224 */ /* 0x000fca00078e0002 */
[----:B------:R2:W3:Y:S01]  /*0390*/  LDC.64 R8, c[0x4][R16] ;  /* 0x0100000010087b82 */ /* 0x0004e20000000a00 */
[----:B-1----:R-:W-:Y:S02]  /*03a0*/  IMAD.U32 R4, RZ, RZ, UR4 ;  /* 0x00000004ff047e24 */ /* 0x002fe4000f8e00ff */
[----:B------:R-:W-:Y:S01]  /*03b0*/  IMAD.U32 R5, RZ, RZ, UR5 ;  /* 0x00000005ff057e24 */ /* 0x000fe2000f8e00ff */
[--C-:B0-----:R-:W-:Y:S02]  /*03c0*/  SHF.R.U64 R28, R28, 0x3, R29.reuse ;  /* 0x000000031c1c7819 */ /* 0x101fe4000000121d */
[----:B------:R-:W-:-:S05]  /*03d0*/  SHF.R.U32.HI R29, RZ, 0x3, R29 ;  /* 0x00000003ff1d7819 */ /* 0x000fca000001161d */
[----:B------:R2:W-:Y:S02]  /*03e0*/  STL.64 [R1+0x20], R28 ;  /* 0x0000201c01007387 */ /* 0x0005e40000100a00 */
[----:B------:R-:W-:-:S07]  /*03f0*/  LEPC R20, `(.L_x_4) ;  /* 0x000000001014794e */ /* 0x000fce0000000000 */
[----:B--23--:R-:W-:Y:S05]  /*0400*/  CALL.ABS.NOINC R8 ;  /* 0x0000000008007343 */ /* 0x00cfea0003c00000 */
.L_x_4:
[----:B------:R-:W0:Y:S01]  /*0410*/  S2R R0, SR_TID.X ;  /* 0x0000000000007919 */ /* 0x000e220000002100 */
[----:B------:R-:W-:Y:S01]  /*0420*/  BSSY.RECONVERGENT B6, `(.L_x_5) ;  /* 0x000000a000067945 */ /* 0x000fe20003800200 */
[----:B0-----:R-:W-:-:S13]  /*0430*/  ISETP.NE.AND P0, PT, R0, RZ, PT ;  /* 0x000000ff0000720c */ /* 0x001fda0003f05270 */
[----:B------:R-:W-:Y:S05]  /*0440*/  @!P0 BRA `(.L_x_6) ;  /* 0x00000000001c8947 */ /* 0x000fea0003800000 */
[----:B------:R-:W0:Y:S01]  /*0450*/  LDC.64 R16, c[0x4][R16] ;  /* 0x0100000010107b82 */ /* 0x000e220000000a00 */
[----:B------:R-:W1:Y:S01]  /*0460*/  LDCU.64 UR4, c[0x4][0x48] ;  /* 0x01000900ff0477ac */ /* 0x000e620008000a00 */
[----:B------:R-:W-:Y:S01]  /*0470*/  CS2R R6, SRZ ;  /* 0x0000000000067805 */ /* 0x000fe2000001ff00 */
[----:B-1----:R-:W-:Y:S02]  /*0480*/  IMAD.U32 R4, RZ, RZ, UR4 ;  /* 0x00000004ff047e24 */ /* 0x002fe4000f8e00ff */
[----:B------:R-:W-:-:S07]  /*0490*/  IMAD.U32 R5, RZ, RZ, UR5 ;  /* 0x00000005ff057e24 */ /* 0x000fce000f8e00ff */
[----:B------:R-:W-:-:S07]  /*04a0*/  LEPC R20, `(.L_x_6) ;  /* 0x000000001014794e */ /* 0x000fce0000000000 */
[----:B0-----:R-:W-:Y:S05]  /*04b0*/  CALL.ABS.NOINC R16 ;  /* 0x0000000010007343 */ /* 0x001fea0003c00000 */
.L_x_6:
[----:B------:R-:W-:Y:S05]  /*04c0*/  BSYNC.RECONVERGENT B6 ;  /* 0x0000000000067941 */ /* 0x000fea0003800200 */
.L_x_5:
[----:B------:R-:W0:Y:S01]  /*04d0*/  LDCU.64 UR4, c[0x0][0x380] ;  /* 0x00007000ff0477ac */ /* 0x000e220008000a00 */
[C---:B------:R-:W-:Y:S01]  /*04e0*/  IMAD.SHL.U32 R25, R28.reuse, 0x4, RZ ;  /* 0x000000041c197824 */ /* 0x040fe200078e00ff */
[----:B------:R-:W-:-:S04]  /*04f0*/  SHF.L.U64.HI R24, R28, 0x2, R29 ;  /* 0x000000021c187819 */ /* 0x000fc8000001021d */
[----:B0-----:R-:W-:-:S04]  /*0500*/  ISETP.GT.U32.AND P0, PT, R25, UR4, PT ;  /* 0x0000000419007c0c */ /* 0x001fc8000bf04070 */
[----:B------:R-:W-:-:S13]  /*0510*/  ISETP.GT.U32.AND.EX P0, PT, R24, UR5, PT, P0 ;  /* 0x0000000518007c0c */ /* 0x000fda000bf04100 */
[----:B------:R-:W-:Y:S05]  /*0520*/  @!P0 BRA `(.L_x_7) ;  /* 0x0000000000608947 */ /* 0x000fea0003800000 */
[----:B------:R-:W0:Y:S01]  /*0530*/  S2R R0, SR_CTAID.X ;  /* 0x0000000000007919 */ /* 0x000e220000002500 */
[----:B------:R-:W-:Y:S01]  /*0540*/  MOV R3, 0x0 ;  /* 0x0000000000037802 */ /* 0x000fe20000000f00 */
[----:B------:R-:W1:Y:S01]  /*0550*/  LDCU.64 UR4, c[0x4][0x50] ;  /* 0x01000a00ff0477ac */ /* 0x000e620008000a00 */
[----:B------:R-:W-:Y:S02]  /*0560*/  IMAD.MOV.U32 R6, RZ, RZ, R26 ;  /* 0x000000ffff067224 */ /* 0x000fe400078e001a */
[----:B------:R2:W3:Y:S01]  /*0570*/  LDC.64 R8, c[0x4][R3] ;  /* 0x0100000003087b82 */ /* 0x0004e20000000a00 */
[----:B------:R-:W-:Y:S02]  /*0580*/  IMAD.MOV.U32 R7, RZ, RZ, R30 ;  /* 0x000000ffff077224 */ /* 0x000fe400078e001e */
[----:B-1----:R-:W-:Y:S02]  /*0590*/  IMAD.U32 R4, RZ, RZ, UR4 ;  /* 0x00000004ff047e24 */ /* 0x002fe4000f8e00ff */
[----:B------:R-:W-:Y:S01]  /*05a0*/  IMAD.U32 R5, RZ, RZ, UR5 ;  /* 0x00000005ff057e24 */ /* 0x000fe2000f8e00ff */
[----:B0-----:R2:W-:Y:S06]  /*05b0*/  STL [R1+0x10], R0 ;  /* 0x0000100001007387 */ /* 0x0015ec0000100800 */
[----:B------:R-:W-:-:S07]  /*05c0*/  LEPC R20, `(.L_x_8) ;  /* 0x000000001014794e */ /* 0x000fce0000000000 */
[----:B--23--:R-:W-:Y:S05]  /*05d0*/  CALL.ABS.NOINC R8 ;  /* 0x0000000008007343 */ /* 0x00cfea0003c00000 */
.L_x_8:
[----:B------:R-:W0:Y:S01]  /*05e0*/  S2UR UR5, SR_CgaCtaId ;  /* 0x00000000000579c3 */ /* 0x000e220000008800 */
[----:B------:R-:W-:Y:S01]  /*05f0*/  UMOV UR4, 0x400 ;  /* 0x0000040000047882 */ /* 0x000fe20000000000 */
[----:B------:R-:W-:Y:S01]  /*0600*/  CS2R R24, SRZ ;  /* 0x0000000000187805 */ /* 0x000fe2000001ff00 */
[----:B------:R-:W-:Y:S01]  /*0610*/  IMAD.MOV.U32 R27, RZ, RZ, RZ ;  /* 0x000000ffff1b7224 */ /* 0x000fe200078e00ff */
[----:B------:R-:W-:-:S04]  /*0620*/  CS2R R16, SRZ ;  /* 0x0000000000107805 */ /* 0x000fc8000001ff00 */
[----:B------:R-:W1:Y:S01]  /*0630*/  S2UR UR7, SR_SWINHI ;  /* 0x00000000000779c3 */ /* 0x000e620000002f00 */
[----:B0-----:R-:W-:-:S06]  /*0640*/  ULEA UR6, UR5, UR4, 0x18 ;  /* 0x0000000405067291 */ /* 0x001fcc000f8ec0ff */
[----:B------:R-:W-:Y:S01]  /*0650*/  MOV R26, UR6 ;  /* 0x00000006001a7c02 */ /* 0x000fe20008000f00 */
[----:B------:R-:W-:Y:S01]  /*0660*/  UMOV UR4, UR6 ;  /* 0x0000000600047c82 */ /* 0x000fe20008000000 */
[----:B-1----:R-:W-:Y:S01]  /*0670*/  UMOV UR5, UR7 ;  /* 0x0000000700057c82 */ /* 0x002fe20008000000 */
[----:B------:R-:W-:Y:S02]  /*0680*/  IMAD.U32 R18, RZ, RZ, UR4 ;  /* 0x00000004ff127e24 */ /* 0x000fe4000f8e00ff */
[----:B------:R-:W-:Y:S01]  /*0690*/  IMAD.U32 R19, RZ, RZ, UR5 ;  /* 0x00000005ff137e24 */ /* 0x000fe2000f8e00ff */
[----:B------:R-:W-:Y:S06]  /*06a0*/  BRA `(.L_x_9) ;  /* 0x0000000000707947 */ /* 0x000fec0003800000 */
.L_x_7:
[----:B------:R-:W-:Y:S01]  /*06b0*/  IMAD.MOV.U32 R10, RZ, RZ, R28 ;  /* 0x000000ffff0a7224 */ /* 0x000fe200078e001c */
[----:B------:R-:W-:Y:S01]  /*06c0*/  MOV R18, 0x0 ;  /* 0x0000000000127802 */ /* 0x000fe20000000f00 */
[----:B------:R-:W-:Y:S01]  /*06d0*/  IMAD.MOV.U32 R11, RZ, RZ, R29 ;  /* 0x000000ffff0b7224 */ /* 0x000fe200078e001d */
[----:B------:R-:W0:Y:S01]  /*06e0*/  LDCU.64 UR4, c[0x4][0x58] ;  /* 0x01000b00ff0477ac */ /* 0x000e220008000a00 */
[----:B------:R-:W-:Y:S01]  /*06f0*/  IMAD.MOV.U32 R6, RZ, RZ, R26 ;  /* 0x000000ffff067224 */ /* 0x000fe200078e001a */
[----:B------:R1:W2:Y:S01]  /*0700*/  LDC.64 R8, c[0x4][R18] ;  /* 0x0100000012087b82 */ /* 0x0002a20000000a00 */
[----:B------:R-:W-:Y:S01]  /*0710*/  IMAD.MOV.U32 R7, RZ, RZ, R30 ;  /* 0x000000ffff077224 */ /* 0x000fe200078e001e */
[----:B------:R1:W-:Y:S01]  /*0720*/  STL.64 [R1+0x10], R10 ;  /* 0x0000100a01007387 */ /* 0x0003e20000100a00 */
[----:B0-----:R-:W-:Y:S02]  /*0730*/  IMAD.U32 R4, RZ, RZ, UR4 ;  /* 0x00000004ff047e24 */ /* 0x001fe4000f8e00ff */
[----:B-1----:R-:W-:-:S07]  /*0740*/  IMAD.U32 R5, RZ, RZ, UR5 ;  /* 0x00000005ff057e24 */ /* 0x002fce000f8e00ff */
[----:B------:R-:W-:-:S07]  /*0750*/  LEPC R20, `(.L_x_10) ;  /* 0x000000001014794e */ /* 0x000fce0000000000 */
[----:B--2---:R-:W-:Y:S05]  /*0760*/  CALL.ABS.NOINC R8 ;  /* 0x0000000008007343 */ /* 0x004fea0003c00000 */
.L_x_10:
[----:B------:R-:W0:Y:S01]  /*0770*/  S2R R0, SR_SWINHI ;  /* 0x0000000000007919 */ /* 0x000e220000002f00 */
[----:B------:R1:W2:Y:S01]  /*0780*/  LDC.64 R8, c[0x4][R18] ;  /* 0x0100000012087b82 */ /* 0x0002a20000000a00 */
[----:B------:R-:W3:Y:S01]  /*0790*/  LDCU.64 UR4, c[0x4][0x60] ;  /* 0x01000c00ff0477ac */ /* 0x000ee20008000a00 */
[----:B------:R-:W-:Y:S02]  /*07a0*/  IMAD.MOV.U32 R6, RZ, RZ, R26 ;  /* 0x000000ffff067224 */ /* 0x000fe400078e001a */
[----:B------:R-:W-:Y:S02]  /*07b0*/  IMAD.MOV.U32 R7, RZ, RZ, R30 ;  /* 0x000000ffff077224 */ /* 0x000fe400078e001e */
[----:B------:R-:W-:Y:S01]  /*07c0*/  IMAD R26, R28, 0x4, R27 ;  /* 0x000000041c1a7824 */ /* 0x000fe200078e021b */
[----:B---3--:R-:W-:Y:S01]  /*07d0*/  MOV R4, UR4 ;  /* 0x0000000400047c02 */ /* 0x008fe20008000f00 */
[----:B------:R-:W-:Y:S01]  /*07e0*/  IMAD.U32 R5, RZ, RZ, UR5 ;  /* 0x00000005ff057e24 */ /* 0x000fe2000f8e00ff */
[----:B------:R-:W-:-:S02]  /*07f0*/  MOV R16, R27 ;  /* 0x0000001b00107202 */ /* 0x000fc40000000f00 */
[----:B0-----:R-:W-:Y:S02]  /*0800*/  MOV R17, R0 ;  /* 0x0000000000117202 */ /* 0x001fe40000000f00 */
[----:B------:R-:W-:-:S04]  /*0810*/  LEA R0, P0, R28, R16, 0x2 ;  /* 0x000000101c007211 */ /* 0x000fc800078010ff */
[----:B------:R-:W-:Y:S01]  /*0820*/  LEA.HI.X R19, R28, R17, R29, 0x2, P0 ;  /* 0x000000111c137211 */ /* 0x000fe200000f141d */
[----:B-1----:R-:W-:-:S05]  /*0830*/  IMAD.MOV.U32 R18, RZ, RZ, R0 ;  /* 0x000000ffff127224 */ /* 0x002fca00078e0000 */
[----:B------:R0:W-:Y:S03]  /*0840*/  STL.128 [R1+0x10], R16 ;  /* 0x0000101001007387 */ /* 0x0001e60000100c00 */
[----:B------:R-:W-:-:S07]  /*0850*/  LEPC R20, `(.L_x_9) ;  /* 0x000000001014794e */ /* 0x000fce0000000000 */
[----:B0-2---:R-:W-:Y:S05]  /*0860*/  CALL.ABS.NOINC R8 ;  /* 0x0000000008007343 */ /* 0x005fea0003c00000 */
.L_x_9:
[----:B------:R-:W-:Y:S01]  /*0870*/  MOV R8, 0x0 ;  /* 0x0000000000087802 */ /* 0x000fe20000000f00 */
[----:B------:R0:W-:Y:S01]  /*0880*/  STL.64 [R1+0x20], R16 ;  /* 0x0000201001007387 */ /* 0x0001e20000100a00 */
[----:B------:R-:W1:Y:S01]  /*0890*/  LDCU.64 UR4, c[0x4][0x30] ;  /* 0x01000600ff0477ac */ /* 0x000e620008000a00 */
[----:B------:R-:W-:Y:S02]  /*08a0*/  VIADD R30, R23, 0x20 ;  /* 0x00000020171e7836 */ /* 0x000fe40000000000 */
[----:B------:R-:W-:Y:S01]  /*08b0*/  IMAD.MOV.U32 R7, RZ, RZ, R2 ;  /* 0x000000ffff077224 */ /* 0x000fe200078e0002 */
[----:B------:R-:W2:Y:S01]  /*08c0*/  LDC.64 R8, c[0x4][R8] ;  /* 0x0100000008087b82 */ /* 0x000ea20000000a00 */
[----:B------:R-:W-:Y:S02]  /*08d0*/  IMAD.MOV.U32 R6, RZ, RZ, R30 ;  /* 0x000000ffff067224 */ /* 0x000fe400078e001e */
[----:B-1----:R-:W-:Y:S02]  /*08e0*/  IMAD.U32 R4, RZ, RZ, UR4 ;  /* 0x00000004ff047e24 */ /* 0x002fe4000f8e00ff */
[----:B0-----:R-:W-:-:S07]  /*08f0*/  IMAD.U32 R5, RZ, RZ, UR5 ;  /* 0x00000005ff057e24 */ /* 0x001fce000f8e00ff */
[----:B------:R-:W-:-:S07]  /*0900*/  LEPC R20, `(.L_x_11) ;  /* 0x000000001014794e */ /* 0x000fce0000000000 */
[----:B--2---:R-:W-:Y:S05]  /*0910*/  CALL.ABS.NOINC R8 ;  /* 0x0000000008007343 */ /* 0x004fea0003c00000 */
.L_x_11:
[----:B------:R-:W0:Y:S01]  /*0920*/  LDCU.64 UR4, c[0x0][0x380] ;  /* 0x00007000ff0477ac */ /* 0x000e220008000a00 */
[----:B------:R-:W-:Y:S01]  /*0930*/  MOV R8, 0x0 ;  /* 0x0000000000087802 */ /* 0x000fe20000000f00 */
[----:B------:R-:W-:Y:S02]  /*0940*/  IMAD.MOV.U32 R6, RZ, RZ, R30 ;  /* 0x000000ffff067224 */ /* 0x000fe400078e001e */
[----:B------:R-:W-:-:S03]  /*0950*/  IMAD.MOV.U32 R7, RZ, RZ, R2 ;  /* 0x000000ffff077224 */ /* 0x000fc600078e0002 */
[----:B------:R-:W1:Y:S01]  /*0960*/  LDC.64 R8, c[0x4][R8] ;  /* 0x0100000008087b82 */ /* 0x000e620000000a00 */
[----:B0-----:R-:W-:-:S04]  /*0970*/  IADD3 R32, P0, PT, -R25, UR4, RZ ;  /* 0x0000000419207c10 */ /* 0x001fc8000ff1e1ff */
[----:B------:R-:W-:Y:S01]  /*0980*/  IADD3.X R33, PT, PT, ~R24, UR5, RZ, P0, !PT ;  /* 0x0000000518217c10 */ /* 0x000fe200087fe5ff */
[----:B------:R-:W0:Y:S04]  /*0990*/  LDCU.64 UR4, c[0x4][0x18] ;  /* 0x01000300ff0477ac */ /* 0x000e280008000a00 */
[----:B------:R2:W-:Y:S01]  /*09a0*/  STL.64 [R1+0x20], R32 ;  /* 0x0000202001007387 */ /* 0x0005e20000100a00 */
[----:B0-----:R-:W-:Y:S01]  /*09b0*/  MOV R4, UR4 ;  /* 0x0000000400047c02 */ /* 0x001fe20008000f00 */
[----:B--2---:R-:W-:-:S07]  /*09c0*/  IMAD.U32 R5, RZ, RZ, UR5 ;  /* 0x00000005ff057e24 */ /* 0x004fce000f8e00ff */
[----:B------:R-:W-:-:S07]  /*09d0*/  LEPC R20, `(.L_x_12) ;  /* 0x000000001014794e */ /* 0x000fce0000000000 */
[----:B-1----:R-:W-:Y:S05]  /*09e0*/  CALL.ABS.NOINC R8 ;  /* 0x0000000008007343 */ /* 0x002fea0003c00000 */
.L_x_12:
[----:B------:R-:W0:Y:S02]  /*09f0*/  LDCU.64 UR4, c[0x0][0x380] ;  /* 0x00007000ff0477ac */ /* 0x000e240008000a00 */
[----:B0-----:R-:W-:-:S04]  /*0a00*/  UISETP.GE.U32.AND UP0, UPT, UR4, 0x8, UPT ;  /* 0x000000080400788c */ /* 0x001fc8000bf06070 */
[----:B------:R-:W-:-:S09]  /*0a10*/  UISETP.GE.U32.AND.EX UP0, UPT, UR5, URZ, UPT, UP0 ;  /* 0x000000ff0500728c */ /* 0x000fd2000bf06100 */
[----:B------:R-:W-:Y:S05]  /*0a20*/  BRA.U !UP0, `(.L_x_13) ;  /* 0x00000005088c7547 */ /* 0x000fea000b800000 */
[C---:B------:R-:W-:Y:S01]  /*0a30*/  IADD3 R0, P1, PT, R28.reuse, -0x1, RZ ;  /* 0xffffffff1c007810 */ /* 0x040fe20007f3e0ff */
[----:B------:R-:W-:Y:S01]  /*0a40*/  IMAD.MOV.U32 R12, RZ, RZ, RZ ;  /* 0x000000ffff0c7224 */ /* 0x000fe200078e00ff */
[----:B------:R-:W-:Y:S02]  /*0a50*/  LOP3.LUT R3, R28, 0x3, RZ, 0xc0, !PT ;  /* 0x000000031c037812 */ /* 0x000fe400078ec0ff */
[----:B------:R-:W-:Y:S02]  /*0a60*/  ISETP.GE.U32.AND P0, PT, R0, 0x3, PT ;  /* 0x000000030000780c */ /* 0x000fe40003f06070 */
[----:B------:R-:W-:-:S04]  /*0a70*/  IADD3.X R0, PT, PT, R29, -0x1, RZ, P1, !PT ;  /* 0xffffffff1d007810 */ /* 0x000fc80000ffe4ff */
[----:B------:R-:W-:Y:S01]  /*0a80*/  ISETP.GE.U32.AND.EX P0, PT, R0, RZ, PT, P0 ;  /* 0x000000ff0000720c */ /* 0x000fe20003f06100 */
[----:B------:R-:W-:-:S12]  /*0a90*/  IMAD.MOV.U32 R0, RZ, RZ, RZ ;  /* 0x000000ffff007224 */ /* 0x000fd800078e00ff */
[----:B------:R-:W-:Y:S05]  /*0aa0*/  @!P0 BRA `(.L_x_14) ;  /* 0x0000000400348947 */ /* 0x000fea0003800000 */
[----:B------:R-:W-:Y:S01]  /*0ab0*/  LOP3.LUT R21, R28, 0xfffffffc, RZ, 0xc0, !PT ;  /* 0xfffffffc1c157812 */ /* 0x000fe200078ec0ff */
[----:B------:R-:W-:Y:S01]  /*0ac0*/  BSSY.RECONVERGENT B0, `(.L_x_14) ;  /* 0x000004b000007945 */ /* 0x000fe20003800200 */
[----:B------:R-:W-:Y:S01]  /*0ad0*/  LOP3.LUT R20, R29, 0x1fffffff, RZ, 0xc0, !PT ;  /* 0x1fffffff1d147812 */ /* 0x000fe200078ec0ff */
[----:B------:R-:W-:Y:S01]  /*0ae0*/  IMAD.MOV.U32 R34, RZ, RZ, R27 ;  /* 0x000000ffff227224 */ /* 0x000fe200078e001b */
[----:B------:R-:W-:Y:S01]  /*0af0*/  ISETP.GT.U32.AND P0, PT, R21, RZ, PT ;  /* 0x000000ff1500720c */ /* 0x000fe20003f04070 */
[----:B------:R-:W-:-:S03]  /*0b00*/  IMAD.MOV.U32 R12, RZ, RZ, RZ ;  /* 0x000000ffff0c7224 */ /* 0x000fc600078e00ff */
[----:B------:R-:W-:-:S13]  /*0b10*/  ISETP.GT.AND.EX P0, PT, R20, RZ, PT, P0 ;  /* 0x000000ff1400720c */ /* 0x000fda0003f04300 */
[----:B------:R-:W-:Y:S05]  /*0b20*/  @!P0 BRA `(.L_x_15) ;  /* 0x0000000000e08947 */ /* 0x000fea0003800000 */
[----:B------:R-:W-:Y:S02]  /*0b30*/  ISETP.GT.U32.AND P1, PT, R21, 0xc, PT ;  /* 0x0000000c1500780c */ /* 0x000fe40003f24070 */
[----:B------:R-:W-:Y:S02]  /*0b40*/  PLOP3.LUT P0, PT, PT, PT, PT, 0x80, 0x8 ;  /* 0x000000000008781c */ /* 0x000fe40003f0f070 */
[----:B------:R-:W-:-:S13]  /*0b50*/  ISETP.GT.AND.EX P1, PT, R20, RZ, PT, P1 ;  /* 0x000000ff1400720c */ /* 0x000fda0003f24310 */
[----:B------:R-:W-:Y:S05]  /*0b60*/  @!P1 BRA `(.L_x_16) ;  /* 0x0000000000749947 */ /* 0x000fea0003800000 */
[----:B------:R-:W-:Y:S01]  /*0b70*/  BSSY.RECONVERGENT B1, `(.L_x_16) ;  /* 0x000001c000017945 */ /* 0x000fe20003800200 */
[----:B------:R-:W-:-:S13]  /*0b80*/  PLOP3.LUT P0, PT, PT, PT, PT, 0x8, 0x80 ;  /* 0x000000000080781c */ /* 0x000fda0003f0e170 */
.L_x_17:
[----:B------:R-:W-:Y:S01]  /*0b90*/  IADD3 R21, P1, PT, R21, -0x10, RZ ;  /* 0xfffffff015157810 */ /* 0x000fe20007f3e0ff */
[C---:B------:R-:W-:Y:S01]  /*0ba0*/  VIADD R4, R12.reuse, 0x4 ;  /* 0x000000040c047836 */ /* 0x040fe20000000000 */
[C---:B------:R-:W-:Y:S01]  /*0bb0*/  IADD3 R6, PT, PT, R12.reuse, 0x6, RZ ;  /* 0x000000060c067810 */ /* 0x040fe20007ffe0ff */
[----:B------:R-:W-:Y:S01]  /*0bc0*/  VIADD R5, R12, 0x5 ;  /* 0x000000050c057836 */ /* 0x000fe20000000000 */
[----:B------:R-:W-:Y:S01]  /*0bd0*/  IADD3.X R20, PT, PT, R20, -0x1, RZ, P1, !PT ;  /* 0xffffffff14147810 */ /* 0x000fe20000ffe4ff */
[C---:B------:R-:W-:Y:S01]  /*0be0*/  VIADD R7, R12.reuse, 0x7 ;  /* 0x000000070c077836 */ /* 0x040fe20000000000 */
[----:B------:R-:W-:Y:S01]  /*0bf0*/  ISETP.GT.U32.AND P1, PT, R21, 0xc, PT ;  /* 0x0000000c1500780c */ /* 0x000fe20003f24070 */
[C---:B------:R-:W-:Y:S01]  /*0c00*/  VIADD R8, R12.reuse, 0x8 ;  /* 0x000000080c087836 */ /* 0x040fe20000000000 */
[C---:B------:R-:W-:Y:S01]  /*0c10*/  IADD3 R30, PT, PT, R12.reuse, 0xe, RZ ;  /* 0x0000000e0c1e7810 */ /* 0x040fe20007ffe0ff */
[----:B------:R-:W-:Y:S01]  /*0c20*/  VIADD R9, R12, 0x9 ;  /* 0x000000090c097836 */ /* 0x000fe20000000000 */
[----:B------:R-:W-:Y:S01]  /*0c30*/  ISETP.GT.AND.EX P1, PT, R20, RZ, PT, P1 ;  /* 0x000000ff1400720c */ /* 0x000fe20003f24310 */
[C---:B------:R-:W-:Y:S01]  /*0c40*/  VIADD R10, R12.reuse, 0xa ;  /* 0x0000000a0c0a7836 */ /* 0x040fe20000000000 */
[----:B------:R-:W-:Y:S01]  /*0c50*/  STS.128 [R34+0x10], R4 ;  /* 0x0000100422007388 */ /* 0x000fe20000000c00 */
[----:B------:R-:W-:-:S02]  /*0c60*/  VIADD R11, R12, 0xb ;  /* 0x0000000b0c0b7836 */ /* 0x000fc40000000000 */
[C---:B------:R-:W-:Y:S02]  /*0c70*/  VIADD R13, R12.reuse, 0x1 ;  /* 0x000000010c0d7836 */ /* 0x040fe40000000000 */
[C---:B------:R-:W-:Y:S01]  /*0c80*/  VIADD R14, R12.reuse, 0x2 ;  /* 0x000000020c0e7836 */ /* 0x040fe20000000000 */
[----:B------:R-:W-:Y:S01]  /*0c90*/  STS.128 [R34+0x20], R8 ;  /* 0x0000200822007388 */ /* 0x000fe20000000c00 */
[C---:B------:R-:W-:Y:S02]  /*0ca0*/  VIADD R28, R12.reuse, 0xc ;  /* 0x0000000c0c1c7836 */ /* 0x040fe40000000000 */
[C---:B------:R-:W-:Y:S02]  /*0cb0*/  VIADD R29, R12.reuse, 0xd ;  /* 0x0000000d0c1d7836 */ /* 0x040fe40000000000 */
[C---:B------:R-:W-:Y:S02]  /*0cc0*/  VIADD R31, R12.reuse, 0xf ;  /* 0x0000000f0c1f7836 */ /* 0x040fe40000000000 */
[----:B------:R-:W-:-:S03]  /*0cd0*/  VIADD R15, R12, 0x3 ;  /* 0x000000030c0f7836 */ /* 0x000fc60000000000 */
[----:B------:R-:W-:Y:S04]  /*0ce0*/  STS.128 [R34+0x30], R28 ;  /* 0x0000301c22007388 */ /* 0x000fe80000000c00 */
[----:B------:R0:W-:Y:S02]  /*0cf0*/  STS.128 [R34], R12 ;  /* 0x0000000c22007388 */ /* 0x0001e40000000c00 */
[----:B0-----:R-:W-:Y:S02]  /*0d00*/  VIADD R34, R34, 0x40 ;  /* 0x0000004022227836 */ /* 0x001fe40000000000 */
[----:B------:R-:W-:Y:S01]  /*0d10*/  VIADD R12, R12, 0x10 ;  /* 0x000000100c0c7836 */ /* 0x000fe20000000000 */
[----:B------:R-:W-:Y:S06]  /*0d20*/  @P1 BRA `(.L_x_17) ;  /* 0xfffffffc00981947 */ /* 0x000fec000383ffff */
[----:B------:R-:W-:Y:S05]  /*0d30*/  BSYNC.RECONVERGENT B1 ;  /* 0x0000000000017941 */ /* 0x000fea0003800200 */
.L_x_16:
[----:B------:R-:W-:Y:S01]  /*0d40*/  ISETP.GT.U32.AND P1, PT, R21, 0x4, PT ;  /* 0x000000041500780c */ /* 0x000fe20003f24070 */
[----:B------:R-:W-:Y:S03]  /*0d50*/  BSSY.RECONVERGENT B1, `(.L_x_18) ;  /* 0x0000012000017945 */ /* 0x000fe60003800200 */
[----:B------:R-:W-:-:S13]  /*0d60*/  ISETP.GT.AND.EX P1, PT, R20, RZ, PT, P1 ;  /* 0x000000ff1400720c */ /* 0x000fda0003f24310 */
[----:B------:R-:W-:Y:S05]  /*0d70*/  @!P1 BRA `(.L_x_19) ;  /* 0x00000000003c9947 */ /* 0x000fea0003800000 */
[C---:B------:R-:W-:Y:S01]  /*0d80*/  VIADD R9, R12.reuse, 0x1 ;  /* 0x000000010c097836 */ /* 0x040fe20000000000 */
[C---:B------:R-:W-:Y:S01]  /*0d90*/  IADD3 R5, PT, PT, R12.reuse, 0x5, RZ ;  /* 0x000000050c057810 */ /* 0x040fe20007ffe0ff */
[C---:B------:R-:W-:Y:S01]  /*0da0*/  VIADD R10, R12.reuse, 0x2 ;  /* 0x000000020c0a7836 */ /* 0x040fe20000000000 */
[----:B------:R-:W-:Y:S01]  /*0db0*/  IADD3 R21, P1, PT, R21, -0x8, RZ ;  /* 0xfffffff815157810 */ /* 0x000fe20007f3e0ff */
[----:B------:R-:W-:Y:S01]  /*0dc0*/  VIADD R11, R12, 0x3 ;  /* 0x000000030c0b7836 */ /* 0x000fe20000000000 */
[----:B------:R-:W-:Y:S01]  /*0dd0*/  PLOP3.LUT P0, PT, PT, PT, PT, 0x8, 0x80 ;  /* 0x000000000080781c */ /* 0x000fe20003f0e170 */
[----:B------:R-:W-:Y:S01]  /*0de0*/  IMAD.MOV.U32 R8, RZ, RZ, R12 ;  /* 0x000000ffff087224 */ /* 0x000fe200078e000c */
[----:B------:R-:W-:Y:S01]  /*0df0*/  IADD3.X R20, PT, PT, R20, -0x1, RZ, P1, !PT ;  /* 0xffffffff14147810 */ /* 0x000fe20000ffe4ff */
[C---:B------:R-:W-:Y:S02]  /*0e00*/  VIADD R4, R12.reuse, 0x4 ;  /* 0x000000040c047836 */ /* 0x040fe40000000000 */
[C---:B------:R-:W-:Y:S01]  /*0e10*/  VIADD R6, R12.reuse, 0x6 ;  /* 0x000000060c067836 */ /* 0x040fe20000000000 */
[----:B------:R-:W-:Y:S01]  /*0e20*/  STS.128 [R34], R8 ;  /* 0x0000000822007388 */ /* 0x000fe20000000c00 */
[----:B------:R-:W-:-:S02]  /*0e30*/  VIADD R7, R12, 0x7 ;  /* 0x000000070c077836 */ /* 0x000fc40000000000 */
[----:B------:R-:W-:-:S03]  /*0e40*/  VIADD R12, R12, 0x8 ;  /* 0x000000080c0c7836 */ /* 0x000fc60000000000 */
[----:B------:R0:W-:Y:S02]  /*0e50*/  STS.128 [R34+0x10], R4 ;  /* 0x0000100422007388 */ /* 0x0001e40000000c00 */
[----:B0-----:R-:W-:-:S07]  /*0e60*/  VIADD R34, R34, 0x20 ;  /* 0x0000002022227836 */ /* 0x001fce0000000000 */
.L_x_19:
[----:B------:R-:W-:Y:S05]  /*0e70*/  BSYNC.RECONVERGENT B1 ;  /* 0x0000000000017941 */ /* 0x000fea0003800200 */
.L_x_18:
[----:B------:R-:W-:-:S04]  /*0e80*/  ISETP.NE.U32.AND P1, PT, R21, RZ, PT ;  /* 0x000000ff1500720c */ /* 0x000fc80003f25070 */
[----:B------:R-:W-:-:S13]  /*0e90*/  ISETP.NE.OR.EX P0, PT, R20, RZ, P0, P1 ;  /* 0x000000ff1400720c */ /* 0x000fda0000705710 */
[----:B------:R-:W-:Y:S05]  /*0ea0*/  @!P0 BRA `(.L_x_20) ;  /* 0x0000000000308947 */ /* 0x000fea0003800000 */
.L_x_15:
[----:B------:R-:W-:Y:S01]  /*0eb0*/  IADD3 R21, P0, PT, R21, -0x4, RZ ;  /* 0xfffffffc15157810 */ /* 0x000fe20007f1e0ff */
[C---:B------:R-:W-:Y:S02]  /*0ec0*/  VIADD R5, R12.reuse, 0x1 ;  /* 0x000000010c057836 */ /* 0x040fe40000000000 */
[----:B------:R-:W-:Y:S01]  /*0ed0*/  VIADD R6, R12, 0x2 ;  /* 0x000000020c067836 */ /* 0x000fe20000000000 */
[----:B------:R-:W-:Y:S01]  /*0ee0*/  IADD3.X R20, PT, PT, R20, -0x1, RZ, P0, !PT ;  /* 0xffffffff14147810 */ /* 0x000fe200007fe4ff */
[C---:B------:R-:W-:Y:S01]  /*0ef0*/  VIADD R7, R12.reuse, 0x3 ;  /* 0x000000030c077836 */ /* 0x040fe20000000000 */
[----:B------:R-:W-:Y:S01]  /*0f00*/  ISETP.NE.U32.AND P0, PT, R21, RZ, PT ;  /* 0x000000ff1500720c */ /* 0x000fe20003f05070 */
[----:B------:R-:W-:Y:S02]  /*0f10*/  IMAD.MOV.U32 R4, RZ, RZ, R12 ;  /* 0x000000ffff047224 */ /* 0x000fe400078e000c */
[----:B------:R-:W-:Y:S01]  /*0f20*/  VIADD R12, R12, 0x4 ;  /* 0x000000040c0c7836 */ /* 0x000fe20000000000 */
[----:B------:R-:W-:-:S02]  /*0f30*/  ISETP.NE.AND.EX P0, PT, R20, RZ, PT, P0 ;  /* 0x000000ff1400720c */ /* 0x000fc40003f05300 */
[----:B------:R0:W-:Y:S02]  /*0f40*/  STS.128 [R34], R4 ;  /* 0x0000000422007388 */ /* 0x0001e40000000c00 */
[----:B0-----:R-:W-:-:S09]  /*0f50*/  IADD3 R34, PT, PT, R34, 0x10, RZ ;  /* 0x0000001022227810 */ /* 0x001fd20007ffe0ff */
[----:B------:R-:W-:Y:S05]  /*0f60*/  @P0 BRA `(.L_x_15) ;  /* 0xfffffffc00d00947 */ /* 0x000fea000383ffff */
.L_x_20:
[----:B------:R-:W-:Y:S05]  /*0f70*/  BSYNC.RECONVERGENT B0 ;  /* 0x0000000000007941 */ /* 0x000fea0003800200 */
.L_x_14:
[----:B------:R-:W-:Y:S01]  /*0f80*/  ISETP.NE.U32.AND P0, PT, R3, RZ, PT ;  /* 0x000000ff0300720c */ /* 0x000fe20003f05070 */
[----:B------:R-:W-:Y:S03]  /*0f90*/  BSSY.RECONVERGENT B0, `(.L_x_13) ;  /* 0x000000c000007945 */ /* 0x000fe60003800200 */
[----:B------:R-:W-:-:S13]  /*0fa0*/  ISETP.NE.AND.EX P0, PT, R0, RZ, PT, P0 ;  /* 0x000000ff0000720c */ /* 0x000fda0003f05300 */
[----:B------:R-:W-:Y:S05]  /*0fb0*/  @!P0 BRA `(.L_x_21) ;  /* 0x0000000000248947 */ /* 0x000fea0003800000 */
[----:B------:R-:W-:-:S07]  /*0fc0*/  IMAD R27, R12, 0x4, R27 ;  /* 0x000000040c1b7824 */ /* 0x000fce00078e021b */
.L_x_22:
[----:B------:R-:W-:Y:S01]  /*0fd0*/  IADD3 R3, P0, PT, R3, -0x1, RZ ;  /* 0xffffffff03037810 */ /* 0x000fe20007f1e0ff */
[----:B------:R0:W-:Y:S03]  /*0fe0*/  STS [R27], R12 ;  /* 0x0000000c1b007388 */ /* 0x0001e60000000800 */
[----:B------:R-:W-:Y:S02]  /*0ff0*/  IADD3.X R0, PT, PT, R0, -0x1, RZ, P0, !PT ;  /* 0xffffffff00007810 */ /* 0x000fe400007fe4ff */
[----:B------:R-:W-:-:S04]  /*1000*/  ISETP.NE.U32.AND P0, PT, R3, RZ, PT ;  /* 0x000000ff0300720c */ /* 0x000fc80003f05070 */
[----:B------:R-:W-:Y:S01]  /*1010*/  ISETP.NE.AND.EX P0, PT, R0, RZ, PT, P0 ;  /* 0x000000ff0000720c */ /* 0x000fe20003f05300 */
[----:B0-----:R-:W-:Y:S02]  /*1020*/  VIADD R27, R27, 0x4 ;  /* 0x000000041b1b7836 */ /* 0x001fe40000000000 */
[----:B------:R-:W-:-:S10]  /*1030*/  VIADD R12, R12, 0x1 ;  /* 0x000000010c0c7836 */ /* 0x000fd40000000000 */
[----:B------:R-:W-:Y:S05]  /*1040*/  @P0 BRA `(.L_x_22) ;  /* 0xfffffffc00e00947 */ /* 0x000fea000383ffff */
.L_x_21:
[----:B------:R-:W-:Y:S05]  /*1050*/  BSYNC.RECONVERGENT B0 ;  /* 0x0000000000007941 */ /* 0x000fea0003800200 */
.L_x_13:
[----:B------:R-:W0:Y:S01]  /*1060*/  S2R R28, SR_TID.X ;  /* 0x00000000001c7919 */ /* 0x000e220000002100 */
[----:B------:R-:W-:Y:S01]  /*1070*/  MOV R8, 0x0 ;  /* 0x0000000000087802 */ /* 0x000fe20000000f00 */
[----:B------:R-:W1:Y:S01]  /*1080*/  LDCU.64 UR4, c[0x4][0x38] ;  /* 0x01000700ff0477ac */ /* 0x000e620008000a00 */
[--C-:B------:R-:W-:Y:S01]  /*1090*/  SHF.R.U64 R34, R32, 0x2, R33.reuse ;  /* 0x0000000220227819 */ /* 0x100fe20000001221 */
[----:B------:R-:W-:Y:S01]  /*10a0*/  VIADD R27, R23, 0x20 ;  /* 0x00000020171b7836 */ /* 0x000fe20000000000 */
[----:B------:R-:W-:Y:S01]  /*10b0*/  SHF.R.U32.HI R35, RZ, 0x2, R33 ;  /* 0x00000002ff237819 */ /* 0x000fe20000011621 */
[----:B------:R-:W-:Y:S01]  /*10c0*/  IMAD.MOV.U32 R7, RZ, RZ, R2 ;  /* 0x000000ffff077224 */ /* 0x000fe200078e0002 */
[----:B------:R-:W2:Y:S01]  /*10d0*/  LDC.64 R8, c[0x4][R8] ;  /* 0x0100000008087b82 */ /* 0x000ea20000000a00 */
[----:B------:R-:W-:Y:S02]  /*10e0*/  IMAD.MOV.U32 R6, RZ, RZ, R27 ;  /* 0x000000ffff067224 */ /* 0x000fe400078e001b */
[----:B------:R3:W-:Y:S01]  /*10f0*/  STL.64 [R1+0x20], R34 ;  /* 0x0000202201007387 */ /* 0x0007e20000100a00 */
[----:B-1----:R-:W-:-:S02]  /*1100*/  IMAD.U32 R4, RZ, RZ, UR4 ;  /* 0x00000004ff047e24 */ /* 0x002fc4000f8e00ff */
[----:B------:R-:W-:Y:S01]  /*1110*/  IMAD.U32 R5, RZ, RZ, UR5 ;  /* 0x00000005ff057e24 */ /* 0x000fe2000f8e00ff */
[----:B0-----:R-:W-:-:S04]  /*1120*/  ISETP.NE.AND P0, PT, R28, RZ, PT ;  /* 0x000000ff1c00720c */ /* 0x001fc80003f05270 */
[----:B---3--:R-:W-:-:S09]  /*1130*/  P2R R0, PR, RZ, 0x1 ;  /* 0x00000001ff007803 */ /* 0x008fd20000000000 */
[----:B------:R-:W-:-:S07]  /*1140*/  LEPC R20, `(.L_x_23) ;  /* 0x000000001014794e */ /* 0x000fce0000000000 */
[----:B--2---:R-:W-:Y:S05]  /*1150*/  CALL.ABS.NOINC R8 ;  /* 0x0000000008007343 */ /* 0x004fea0003c00000 */
.L_x_23:
[----:B------:R-:W-:Y:S01]  /*1160*/  ISETP.NE.AND P6, PT, R28, RZ, PT ;  /* 0x000000ff1c00720c */ /* 0x000fe20003fc5270 */
[----:B------:R-:W-:-:S12]  /*1170*/  BSSY.RECONVERGENT B6, `(.L_x_24) ;  /* 0x000000a000067945 */ /* 0x000fd80003800200 */
[----:B------:R-:W-:Y:S05]  /*1180*/  @!P6 BRA `(.L_x_25) ;  /* 0x000000000020e947 */ /* 0x000fea0003800000 */
[----:B------:R-:W-:Y:S01]  /*1190*/  MOV R8, 0x0 ;  /* 0x0000000000087802 */ /* 0x000fe20000000f00 */
[----:B------:R-:W0:Y:S01]  /*11a0*/  LDCU.64 UR4, c[0x4][0x48] ;  /* 0x01000900ff0477ac */ /* 0x000e220008000a00 */
[----:B------:R-:W-:-:S04]  /*11b0*/  CS2R R6, SRZ ;  /* 0x0000000000067805 */ /* 0x000fc8000001ff00 */
[----:B------:R-:W1:Y:S01]  /*11c0*/  LDC.64 R8, c[0x4][R8] ;  /* 0x0100000008087b82 */ /* 0x000e620000000a00 */
[----:B0-----:R-:W-:Y:S01]  /*11d0*/  IMAD.U32 R4, RZ, RZ, UR4 ;  /* 0x00000004ff047e24 */ /* 0x001fe2000f8e00ff */
[----:B------:R-:W-:-:S07]  /*11e0*/  MOV R5, UR5 ;  /* 0x0000000500057c02 */ /* 0x000fce0008000f00 */
[----:B------:R-:W-:-:S07]  /*11f0*/  LEPC R20, `(.L_x_25) ;  /* 0x000000001014794e */ /* 0x000fce0000000000 */
[----:B-1----:R-:W-:Y:S05]  /*1200*/  CALL.ABS.NOINC R8 ;  /* 0x0000000008007343 */ /* 0x002fea0003c00000 */
.L_x_25:
[----:B------:R-:W-:Y:S05]  /*1210*/  BSYNC.RECONVERGENT B6 ;  /* 0x0000000000067941 */ /* 0x000fea0003800200 */
.L_x_24:
[----:B------:R-:W-:Y:S01]  /*1220*/  MOV R8, 0x0 ;  /* 0x0000000000087802 */ /* 0x000fe20000000f00 */
[----:B------:R-:W-:Y:S01]  /*1230*/  IMAD.MOV.U32 R31, RZ, RZ, R35 ;  /* 0x000000ffff1f7224 */ /* 0x000fe200078e0023 */
[----:B------:R-:W-:Y:S01]  /*1240*/  SHF.R.U64 R30, R32, 0x2, R33 ;  /* 0x00000002201e7819 */ /* 0x000fe20000001221 */
[----:B------:R-:W0:Y:S01]  /*1250*/  LDCU.64 UR4, c[0x4][0x58] ;  /* 0x01000b00ff0477ac */ /* 0x000e220008000a00 */
[----:B------:R-:W-:Y:S02]  /*1260*/  IMAD.MOV.U32 R6, RZ, RZ, R23 ;  /* 0x000000ffff067224 */ /* 0x000fe400078e0017 */
[----:B------:R-:W1:Y:S01]  /*1270*/  LDC.64 R8, c[0x4][R8] ;  /* 0x0100000008087b82 */ /* 0x000e620000000a00 */
[----:B------:R2:W-:Y:S01]  /*1280*/  STL.64 [R1], R30 ;  /* 0x0000001e01007387 */ /* 0x0005e20000100a00 */
[----:B------:R-:W-:Y:S02]  /*1290*/  IMAD.MOV.U32 R7, RZ, RZ, R22 ;  /* 0x000000ffff077224 */ /* 0x000fe400078e0016 */
[----:B0-----:R-:W-:-:S02]  /*12a0*/  IMAD.U32 R4, RZ, RZ, UR4 ;  /* 0x00000004ff047e24 */ /* 0x001fc4000f8e00ff */
[----:B--2---:R-:W-:-:S07]  /*12b0*/  IMAD.U32 R5, RZ, RZ, UR5 ;  /* 0x00000005ff057e24 */ /* 0x004fce000f8e00ff */
[----:B------:R-:W-:-:S07]  /*12c0*/  LEPC R20, `(.L_x_26) ;  /* 0x000000001014794e */ /* 0x000fce0000000000 */
[----:B-1----:R-:W-:Y:S05]  /*12d0*/  CALL.ABS.NOINC R8 ;  /* 0x0000000008007343 */ /* 0x002fea0003c00000 */
.L_x_26:
[C---:B------:R-:W-:Y:S01]  /*12e0*/  LEA R10, P0, R30.reuse, R18, 0x2 ;  /* 0x000000121e0a7211 */ /* 0x040fe200078010ff */
[----:B------:R-:W-:Y:S01]  /*12f0*/  IMAD.MOV.U32 R8, RZ, RZ, R18 ;  /* 0x000000ffff087224 */ /* 0x000fe200078e0012 */
[----:B------:R-:W-:Y:S01]  /*1300*/  MOV R28, 0x0 ;  /* 0x00000000001c7802 */ /* 0x000fe20000000f00 */
[----:B------:R-:W-:Y:S01]  /*1310*/  IMAD.MOV.U32 R9, RZ, RZ, R19 ;  /* 0x000000ffff097224 */ /* 0x000fe200078e0013 */
[----:B------:R-:W-:Y:S01]  /*1320*/  LEA.HI.X R11, R30, R19, R35, 0x2, P0 ;  /* 0x000000131e0b7211 */ /* 0x000fe200000f1423 */
[----:B------:R-:W0:Y:S01]  /*1330*/  LDCU.64 UR4, c[0x4][0x60] ;  /* 0x01000c00ff0477ac */ /* 0x000e220008000a00 */
[----:B------:R1:W2:Y:S01]  /*1340*/  LDC.64 R12, c[0x4][R28] ;  /* 0x010000001c0c7b82 */ /* 0x0002a20000000a00 */
[----:B------:R-:W-:Y:S01]  /*1350*/  MOV R6, R23 ;  /* 0x0000001700067202 */ /* 0x000fe20000000f00 */
[----:B------:R-:W-:Y:S01]  /*1360*/  IMAD.MOV.U32 R7, RZ, RZ, R22 ;  /* 0x000000ffff077224 */ /* 0x000fe200078e0016 */
[----:B------:R1:W-:Y:S01]  /*1370*/  STL.128 [R1], R8 ;  /* 0x0000000801007387 */ /* 0x0003e20000100c00 */
[----:B0-----:R-:W-:-:S02]  /*1380*/  IMAD.U32 R4, RZ, RZ, UR4 ;  /* 0x00000004ff047e24 */ /* 0x001fc4000f8e00ff */
[----:B-1----:R-:W-:-:S07]  /*1390*/  IMAD.U32 R5, RZ, RZ, UR5 ;  /* 0x00000005ff057e24 */ /* 0x002fce000f8e00ff */
[----:B------:R-:W-:-:S07]  /*13a0*/  LEPC R20, `(.L_x_27) ;  /* 0x000000001014794e */ /* 0x000fce0000000000 */
[----:B--2---:R-:W-:Y:S05]  /*13b0*/  CALL.ABS.NOINC R12 ;  /* 0x000000000c007343 */ /* 0x004fea0003c00000 */
.L_x_27:
[----:B------:R0:W-:Y:S01]  /*13c0*/  STL.64 [R1+0x20], R16 ;  /* 0x0000201001007387 */ /* 0x0001e20000100a00 */
[----:B------:R0:W1:Y:S01]  /*13d0*/  LDC.64 R8, c[0x4][R28] ;  /* 0x010000001c087b82 */ /* 0x0000620000000a00 */
[----:B------:R-:W2:Y:S01]  /*13e0*/  LDCU.64 UR4, c[0x4][0x40] ;  /* 0x01000800ff0477ac */ /* 0x000ea20008000a00 */
[----:B------:R-:W-:Y:S02]  /*13f0*/  IMAD.MOV.U32 R6, RZ, RZ, R27 ;  /* 0x000000ffff067224 */ /* 0x000fe400078e001b */
[----:B------:R-:W-:Y:S02]  /*1400*/  IMAD.MOV.U32 R7, RZ, RZ, R2 ;  /* 0x000000ffff077224 */ /* 0x000fe400078e0002 */
[----:B--2---:R-:W-:Y:S02]  /*1410*/  IMAD.U32 R4, RZ, RZ, UR4 ;  /* 0x00000004ff047e24 */ /* 0x004fe4000f8e00ff */
[----:B0-----:R-:W-:-:S07]  /*1420*/  IMAD.U32 R5, RZ, RZ, UR5 ;  /* 0x00000005ff057e24 */ /* 0x001fce000f8e00ff */
[----:B------:R-:W-:-:S07]  /*1430*/  LEPC R20, `(.L_x_28) ;  /* 0x000000001014794e */ /* 0x000fce0000000000 */
[----:B-1----:R-:W-:Y:S05]  /*1440*/  CALL.ABS.NOINC R8 ;  /* 0x0000000008007343 */ /* 0x002fea0003c00000 */
.L_x_28:
[----:B------:R-:W0:Y:S01]  /*1450*/  LDCU.64 UR4, c[0x0][0x380] ;  /* 0x00007000ff0477ac */ /* 0x000e220008000a00 */
[----:B------:R-:W-:Y:S01]  /*1460*/  LOP3.LUT R8, R32, 0xfffffffc, RZ, 0xc0, !PT ;  /* 0xfffffffc20087812 */ /* 0x000fe200078ec0ff */
[----:B------:R-:W1:Y:S01]  /*1470*/  LDC.64 R28, c[0x4][R28] ;  /* 0x010000001c1c7b82 */ /* 0x000e620000000a00 */
[----:B------:R-:W-:Y:S02]  /*1480*/  IMAD.MOV.U32 R6, RZ, RZ, R27 ;  /* 0x000000ffff067224 */ /* 0x000fe400078e001b */
[----:B------:R-:W-:Y:S01]  /*1490*/  IMAD.MOV.U32 R7, RZ, RZ, R2 ;  /* 0x000000ffff077224 */ /* 0x000fe200078e0002 */
[----:B0-----:R-:W-:-:S04]  /*14a0*/  IADD3 R8, P0, P1, -R25, UR4, -R8 ;  /* 0x0000000419087c10 */ /* 0x001fc8000f91e908 */
[----:B------:R-:W-:Y:S01]  /*14b0*/  IADD3.X R9, PT, PT, ~R24, UR5, ~R33, P0, P1 ;  /* 0x0000000518097c10 */ /* 0x000fe200087e2d21 */
[----:B------:R-:W0:Y:S04]  /*14c0*/  LDCU.64 UR4, c[0x4][0x18] ;  /* 0x01000300ff0477ac */ /* 0x000e280008000a00 */
[----:B------:R2:W-:Y:S01]  /*14d0*/  STL.64 [R1+0x20], R8 ;  /* 0x0000200801007387 */ /* 0x0005e20000100a00 */
[----:B0-----:R-:W-:Y:S02]  /*14e0*/  IMAD.U32 R4, RZ, RZ, UR4 ;  /* 0x00000004ff047e24 */ /* 0x001fe4000f8e00ff */
[----:B--2---:R-:W-:-:S07]  /*14f0*/  IMAD.U32 R5, RZ, RZ, UR5 ;  /* 0x00000005ff057e24 */ /* 0x004fce000f8e00ff */
[----:B------:R-:W-:-:S07]  /*1500*/  LEPC R20, `(.L_x_29) ;  /* 0x000000001014794e */ /* 0x000fce0000000000 */
[----:B-1----:R-:W-:Y:S05]  /*1510*/  CALL.ABS.NOINC R28 ;  /* 0x000000001c007343 */ /* 0x002fea0003c00000 */
.L_x_29:
[----:B------:R-:W-:-:S04]  /*1520*/  ISETP.GE.U32.AND P0, PT, R32, 0x4, PT ;  /* 0x000000042000780c */ /* 0x000fc80003f06070 */
[----:B------:R-:W-:-:S13]  /*1530*/  ISETP.GE.U32.AND.EX P0, PT, R33, RZ, PT, P0 ;  /* 0x000000ff2100720c */ /* 0x000fda0003f06100 */
[----:B------:R-:W-:Y:S05]  /*1540*/  @!P0 EXIT ;  /* 0x000000000000894d */ /* 0x000fea0003800000 */
[----:B------:R-:W-:Y:S01]  /*1550*/  ISETP.GE.U32.AND P1, PT, R32, 0x10, PT ;  /* 0x000000102000780c */ /* 0x000fe20003f26070 */
[----:B------:R-:W-:Y:S01]  /*1560*/  HFMA2 R3, -RZ, RZ, 0, 0 ;  /* 0x00000000ff037431 */ /* 0x000fe200000001ff */
[----:B------:R-:W-:Y:S02]  /*1570*/  ISETP.GT.U32.AND P0, PT, R30, 0x1, PT ;  /* 0x000000011e00780c */ /* 0x000fe40003f04070 */
[----:B------:R-:W-:Y:S02]  /*1580*/  ISETP.GE.U32.AND.EX P1, PT, R33, RZ, PT, P1 ;  /* 0x000000ff2100720c */ /* 0x000fe40003f26110 */
[----:B------:R-:W-:-:S04]  /*1590*/  ISETP.GT.U32.AND.EX P0, PT, R35, RZ, PT, P0 ;  /* 0x000000ff2300720c */ /* 0x000fc80003f04100 */
[----:B------:R-:W-:Y:S02]  /*15a0*/  SEL R2, R30, 0x1, P0 ;  /* 0x000000011e027807 */ /* 0x000fe40000000000 */
[----:B------:R-:W-:Y:S02]  /*15b0*/  SEL R4, R35, RZ, P0 ;  /* 0x000000ff23047207 */ /* 0x000fe40000000000 */
[----:B------:R-:W-:-:S03]  /*15c0*/  LOP3.LUT R6, R2, 0x3, RZ, 0xc0, !PT ;  /* 0x0000000302067812 */ /* 0x000fc600078ec0ff */
[----:B------:R-:W-:Y:S05]  /*15d0*/  @!P1 BRA `(.L_x_30) ;  /* 0x0000000400809947 */ /* 0x000fea0003800000 */
[----:B------:R-:W-:Y:S01]  /*15e0*/  LOP3.LUT R2, R2, 0xfffffffc, RZ, 0xc0, !PT ;  /* 0xfffffffc02027812 */ /* 0x000fe200078ec0ff */
[----:B------:R-:W-:Y:S01]  /*15f0*/  BSSY.RECONVERGENT B0, `(.L_x_30) ;  /* 0x000005e000007945 */ /* 0x000fe20003800200 */
[----:B------:R-:W-:Y:S01]  /*1600*/  LOP3.LUT R4, R4, 0x3fffffff, RZ, 0xc0, !PT ;  /* 0x3fffffff04047812 */ /* 0x000fe200078ec0ff */
[----:B------:R-:W-:Y:S01]  /*1610*/  VIADD R0, R26, 0x8 ;  /* 0x000000081a007836 */ /* 0x000fe20000000000 */
        /* <DEDUP_REMOVED lines=10> */
.L_x_33:
[----:B------:R-:W-:Y:S01]  /*16c0*/  IADD3 R2, P1, PT, R2, -0x10, RZ ;  /* 0xfffffff002027810 */ /* 0x000fe20007f3e0ff */
[C---:B------:R-:W-:Y:S01]  /*16d0*/  VIADD R5, R3.reuse, 0x1 ;  /* 0x0000000103057836 */ /* 0x040fe20000000000 */
[C---:B------:R-:W-:Y:S01]  /*16e0*/  IADD3 R19, PT, PT, R3.reuse, 0x8, RZ ;  /* 0x0000000803137810 */ /* 0x040fe20007ffe0ff */
[C---:B------:R-:W-:Y:S01]  /*16f0*/  VIADD R7, R3.reuse, 0x2 ;  /* 0x0000000203077836 */ /* 0x040fe20000000000 */
[----:B------:R-:W-:Y:S01]  /*1700*/  IADD3.X R4, PT, PT, R4, -0x1, RZ, P1, !PT ;  /* 0xffffffff04047810 */ /* 0x000fe20000ffe4ff */
[C---:B------:R-:W-:Y:S01]  /*1710*/  VIADD R9, R3.reuse, 0x3 ;  /* 0x0000000303097836 */ /* 0x040fe20000000000 */
[----:B------:R-:W-:Y:S01]  /*1720*/  ISETP.GT.U32.AND P1, PT, R2, 0xc, PT ;  /* 0x0000000c0200780c */ /* 0x000fe20003f24070 */
[C---:B------:R-:W-:Y:S01]  /*1730*/  VIADD R11, R3.reuse, 0x4 ;  /* 0x00000004030b7836 */ /* 0x040fe20000000000 */
[----:B------:R0:W-:Y:S01]  /*1740*/  STS [R0+-0x4], R5 ;  /* 0xfffffc0500007388 */ /* 0x0001e20000000800 */
[C---:B------:R-:W-:Y:S01]  /*1750*/  VIADD R13, R3.reuse, 0x5 ;  /* 0x00000005030d7836 */ /* 0x040fe20000000000 */
[----:B------:R-:W-:Y:S01]  /*1760*/  ISETP.GT.AND.EX P1, PT, R4, RZ, PT, P1 ;  /* 0x000000ff0400720c */ /* 0x000fe20003f24310 */
[C---:B------:R-:W-:Y:S01]  /*1770*/  VIADD R15, R3.reuse, 0x6 ;  /* 0x00000006030f7836 */ /* 0x040fe20000000000 */
[----:B------:R1:W-:Y:S01]  /*1780*/  STS [R0], R7 ;  /* 0x0000000700007388 */ /* 0x0003e20000000800 */
[----:B------:R-:W-:-:S02]  /*1790*/  VIADD R17, R3, 0x7 ;  /* 0x0000000703117836 */ /* 0x000fc40000000000 */
[C---:B------:R-:W-:Y:S01]  /*17a0*/  VIADD R21, R3.reuse, 0x9 ;  /* 0x0000000903157836 */ /* 0x040fe20000000000 */
[----:B------:R2:W-:Y:S01]  /*17b0*/  STS [R0+0x4], R9 ;  /* 0x0000040900007388 */ /* 0x0005e20000000800 */
[C---:B------:R-:W-:Y:S02]  /*17c0*/  VIADD R23, R3.reuse, 0xa ;  /* 0x0000000a03177836 */ /* 0x040fe40000000000 */
[C---:B0-----:R-:W-:Y:S01]  /*17d0*/  VIADD R5, R3.reuse, 0xb ;  /* 0x0000000b03057836 */ /* 0x041fe20000000000 */
[----:B------:R0:W-:Y:S01]  /*17e0*/  STS [R0+0x8], R11 ;  /* 0x0000080b00007388 */ /* 0x0001e20000000800 */
[----:B-1----:R-:W-:-:S03]  /*17f0*/  VIADD R7, R3, 0xc ;  /* 0x0000000c03077836 */ /* 0x002fc60000000000 */
[----:B------:R1:W-:Y:S01]  /*1800*/  STS [R0+0xc], R13 ;  /* 0x00000c0d00007388 */ /* 0x0003e20000000800 */
[----:B--2---:R-:W-:-:S03]  /*1810*/  VIADD R9, R3, 0xd ;  /* 0x0000000d03097836 */ /* 0x004fc60000000000 */
[----:B------:R-:W-:Y:S01]  /*1820*/  STS [R0+0x10], R15 ;  /* 0x0000100f00007388 */ /* 0x000fe20000000800 */
[----:B0-----:R-:W-:-:S03]  /*1830*/  VIADD R11, R3, 0xe ;  /* 0x0000000e030b7836 */ /* 0x001fc60000000000 */
[----:B------:R-:W-:Y:S01]  /*1840*/  STS [R0+0x14], R17 ;  /* 0x0000141100007388 */ /* 0x000fe20000000800 */
[----:B-1----:R-:W-:-:S03]  /*1850*/  VIADD R13, R3, 0xf ;  /* 0x0000000f030d7836 */ /* 0x002fc60000000000 */
[----:B------:R-:W-:Y:S04]  /*1860*/  STS [R0+0x18], R19 ;  /* 0x0000181300007388 */ /* 0x000fe80000000800 */
[----:B------:R-:W-:Y:S04]  /*1870*/  STS [R0+0x1c], R21 ;  /* 0x00001c1500007388 */ /* 0x000fe80000000800 */
[----:B------:R-:W-:Y:S04]  /*1880*/  STS [R0+0x20], R23 ;  /* 0x0000201700007388 */ /* 0x000fe80000000800 */
[----:B------:R-:W-:Y:S04]  /*1890*/  STS [R0+0x24], R5 ;  /* 0x0000240500007388 */ /* 0x000fe80000000800 */
[----:B------:R-:W-:Y:S04]  /*18a0*/  STS [R0+0x28], R7 ;  /* 0x0000280700007388 */ /* 0x000fe80000000800 */
[----:B------:R-:W-:Y:S04]  /*18b0*/  STS [R0+0x2c], R9 ;  /* 0x00002c0900007388 */ /* 0x000fe80000000800 */
[----:B------:R-:W-:Y:S04]  /*18c0*/  STS [R0+0x30], R11 ;  /* 0x0000300b00007388 */ /* 0x000fe80000000800 */
[----:B------:R-:W-:Y:S04]  /*18d0*/  STS [R0+0x34], R13 ;  /* 0x0000340d00007388 */ /* 0x000fe80000000800 */
[----:B------:R0:W-:Y:S02]  /*18e0*/  STS [R0+-0x8], R3 ;  /* 0xfffff80300007388 */ /* 0x0001e40000000800 */
[----:B0-----:R-:W-:-:S02]  /*18f0*/  VIADD R3, R3, 0x10 ;  /* 0x0000001003037836 */ /* 0x001fc40000000000 */
[----:B------:R-:W-:Y:S01]  /*1900*/  VIADD R0, R0, 0x40 ;  /* 0x0000004000007836 */ /* 0x000fe20000000000 */
[----:B------:R-:W-:Y:S06]  /*1910*/  @P1 BRA `(.L_x_33) ;  /* 0xfffffffc00681947 */ /* 0x000fec000383ffff */
[----:B------:R-:W-:Y:S05]  /*1920*/  BSYNC.RECONVERGENT B1 ;  /* 0x0000000000017941 */ /* 0x000fea0003800200 */
.L_x_32:
[----:B------:R-:W-:Y:S01]  /*1930*/  ISETP.GT.U32.AND P1, PT, R2, 0x4, PT ;  /* 0x000000040200780c */ /* 0x000fe20003f24070 */
[----:B------:R-:W-:Y:S03]  /*1940*/  BSSY.RECONVERGENT B1, `(.L_x_34) ;  /* 0x0000017000017945 */ /* 0x000fe60003800200 */
[----:B------:R-:W-:-:S13]  /*1950*/  ISETP.GT.AND.EX P1, PT, R4, RZ, PT, P1 ;  /* 0x000000ff0400720c */ /* 0x000fda0003f24310 */
[----:B------:R-:W-:Y:S05]  /*1960*/  @!P1 BRA `(.L_x_35) ;  /* 0x0000000000509947 */ /* 0x000fea0003800000 */
[C---:B------:R-:W-:Y:S01]  /*1970*/  IADD3 R5, PT, PT, R3.reuse, 0x1, RZ ;  /* 0x0000000103057810 */ /* 0x040fe20007ffe0ff */
[C---:B------:R-:W-:Y:S01]  /*1980*/  VIADD R7, R3.reuse, 0x2 ;  /* 0x0000000203077836 */ /* 0x040fe20000000000 */
[----:B------:R-:W-:Y:S01]  /*1990*/  IADD3 R2, P1, PT, R2, -0x8, RZ ;  /* 0xfffffff802027810 */ /* 0x000fe20007f3e0ff */
[C---:B------:R-:W-:Y:S01]  /*19a0*/  VIADD R9, R3.reuse, 0x3 ;  /* 0x0000000303097836 */ /* 0x040fe20000000000 */
[----:B------:R0:W-:Y:S01]  /*19b0*/  STS [R0+-0x8], R3 ;  /* 0xfffff80300007388 */ /* 0x0001e20000000800 */
[C---:B------:R-:W-:Y:S01]  /*19c0*/  VIADD R11, R3.reuse, 0x4 ;  /* 0x00000004030b7836 */ /* 0x040fe20000000000 */
[----:B------:R-:W-:Y:S01]  /*19d0*/  PLOP3.LUT P0, PT, PT, PT, PT, 0x8, 0x80 ;  /* 0x000000000080781c */ /* 0x000fe20003f0e170 */
[C---:B------:R-:W-:Y:S01]  /*19e0*/  VIADD R13, R3.reuse, 0x5 ;  /* 0x00000005030d7836 */ /* 0x040fe20000000000 */
[----:B------:R-:W-:Y:S01]  /*19f0*/  STS [R0+-0x4], R5 ;  /* 0xfffffc0500007388 */ /* 0x000fe20000000800 */
[C---:B------:R-:W-:Y:S01]  /*1a00*/  VIADD R15, R3.reuse, 0x6 ;  /* 0x00000006030f7836 */ /* 0x040fe20000000000 */
[----:B------:R-:W-:Y:S01]  /*1a10*/  IADD3.X R4, PT, PT, R4, -0x1, RZ, P1, !PT ;  /* 0xffffffff04047810 */ /* 0x000fe20000ffe4ff */
[C---:B------:R-:W-:Y:S01]  /*1a20*/  VIADD R17, R3.reuse, 0x7 ;  /* 0x0000000703117836 */ /* 0x040fe20000000000 */
[----:B------:R-:W-:Y:S01]  /*1a30*/  STS [R0], R7 ;  /* 0x0000000700007388 */ /* 0x000fe20000000800 */
[----:B0-----:R-:W-:-:S03]  /*1a40*/  VIADD R3, R3, 0x8 ;  /* 0x0000000803037836 */ /* 0x001fc60000000000 */
[----:B------:R-:W-:Y:S04]  /*1a50*/  STS [R0+0x4], R9 ;  /* 0x0000040900007388 */ /* 0x000fe80000000800 */
[----:B------:R-:W-:Y:S04]  /*1a60*/  STS [R0+0x8], R11 ;  /* 0x0000080b00007388 */ /* 0x000fe80000000800 */
[----:B------:R-:W-:Y:S04]  /*1a70*/  STS [R0+0xc], R13 ;  /* 0x00000c0d00007388 */ /* 0x000fe80000000800 */
[----:B------:R-:W-:Y:S04]  /*1a80*/  STS [R0+0x10], R15 ;  /* 0x0000100f00007388 */ /* 0x000fe80000000800 */
[----:B------:R0:W-:Y:S02]  /*1a90*/  STS [R0+0x14], R17 ;  /* 0x0000141100007388 */ /* 0x0001e40000000800 */
[----:B0-----:R-:W-:-:S07]  /*1aa0*/  VIADD R0, R0, 0x20 ;  /* 0x0000002000007836 */ /* 0x001fce0000000000 */
.L_x_35:
[----:B------:R-:W-:Y:S05]  /*1ab0*/  BSYNC.RECONVERGENT B1 ;  /* 0x0000000000017941 */ /* 0x000fea0003800200 */
.L_x_34:
[----:B------:R-:W-:-:S04]  /*1ac0*/  ISETP.NE.U32.AND P1, PT, R2, RZ, PT ;  /* 0x000000ff0200720c */ /* 0x000fc80003f25070 */
[----:B------:R-:W-:-:S13]  /*1ad0*/  ISETP.NE.OR.EX P0, PT, R4, RZ, P0, P1 ;  /* 0x000000ff0400720c */ /* 0x000fda0000705710 */
[----:B------:R-:W-:Y:S05]  /*1ae0*/  @!P0 BRA `(.L_x_36) ;  /* 0x0000000000388947 */ /* 0x000fea0003800000 */
.L_x_31:
[----:B------:R-:W-:Y:S01]  /*1af0*/  IADD3 R2, P0, PT, R2, -0x4, RZ ;  /* 0xfffffffc02027810 */ /* 0x000fe20007f1e0ff */
[C---:B------:R-:W-:Y:S01]  /*1b00*/  VIADD R5, R3.reuse, 0x1 ;  /* 0x0000000103057836 */ /* 0x040fe20000000000 */
[C---:B------:R-:W-:Y:S01]  /*1b10*/  IADD3 R7, PT, PT, R3.reuse, 0x2, RZ ;  /* 0x0000000203077810 */ /* 0x040fe20007ffe0ff */
[----:B------:R-:W-:Y:S01]  /*1b20*/  VIADD R9, R3, 0x3 ;  /* 0x0000000303097836 */ /* 0x000fe20000000000 */
[----:B------:R-:W-:Y:S01]  /*1b30*/  IADD3.X R4, PT, PT, R4, -0x1, RZ, P0, !PT ;  /* 0xffffffff04047810 */ /* 0x000fe200007fe4ff */
[----:B------:R0:W-:Y:S01]  /*1b40*/  STS [R0+-0x8], R3 ;  /* 0xfffff80300007388 */ /* 0x0001e20000000800 */
[----:B------:R-:W-:-:S03]  /*1b50*/  ISETP.NE.U32.AND P0, PT, R2, RZ, PT ;  /* 0x000000ff0200720c */ /* 0x000fc60003f05070 */
[----:B------:R-:W-:Y:S01]  /*1b60*/  STS [R0+-0x4], R5 ;  /* 0xfffffc0500007388 */ /* 0x000fe20000000800 */
[----:B------:R-:W-:-:S03]  /*1b70*/  ISETP.NE.AND.EX P0, PT, R4, RZ, PT, P0 ;  /* 0x000000ff0400720c */ /* 0x000fc60003f05300 */
[----:B------:R-:W-:Y:S01]  /*1b80*/  STS [R0], R7 ;  /* 0x0000000700007388 */ /* 0x000fe20000000800 */
[----:B0-----:R-:W-:-:S03]  /*1b90*/  VIADD R3, R3, 0x4 ;  /* 0x0000000403037836 */ /* 0x001fc60000000000 */
[----:B------:R0:W-:Y:S02]  /*1ba0*/  STS [R0+0x4], R9 ;  /* 0x0000040900007388 */ /* 0x0001e40000000800 */
[----:B0-----:R-:W-:-:S04]  /*1bb0*/  VIADD R0, R0, 0x10 ;  /* 0x0000001000007836 */ /* 0x001fc80000000000 */
[----:B------:R-:W-:Y:S05]  /*1bc0*/  @P0 BRA `(.L_x_31) ;  /* 0xfffffffc00c80947 */ /* 0x000fea000383ffff */
.L_x_36:
[----:B------:R-:W-:Y:S05]  /*1bd0*/  BSYNC.RECONVERGENT B0 ;  /* 0x0000000000007941 */ /* 0x000fea0003800200 */
.L_x_30:
[----:B------:R-:W-:-:S04]  /*1be0*/  ISETP.NE.U32.AND P0, PT, R6, RZ, PT ;  /* 0x000000ff0600720c */ /* 0x000fc80003f05070 */
[----:B------:R-:W-:-:S13]  /*1bf0*/  ISETP.NE.AND.EX P0, PT, RZ, RZ, PT, P0 ;  /* 0x000000ffff00720c */ /* 0x000fda0003f05300 */
[----:B------:R-:W-:Y:S05]  /*1c00*/  @!P0 EXIT ;  /* 0x000000000000894d */ /* 0x000fea0003800000 */
[----:B------:R-:W-:Y:S01]  /*1c10*/  IADD3 R0, P0, PT, RZ, -R6, RZ ;  /* 0x80000006ff007210 */ /* 0x000fe20007f1e0ff */
[----:B------:R-:W-:-:S04]  /*1c20*/  IMAD R26, R3, 0x4, R26 ;  /* 0x00000004031a7824 */ /* 0x000fc800078e021a */
[----:B------:R-:W-:-:S08]  /*1c30*/  IMAD.X R2, RZ, RZ, -0x1, P0 ;  /* 0xffffffffff027424 */ /* 0x000fd000000e06ff */
.L_x_37:
[----:B------:R-:W-:Y:S01]  /*1c40*/  IADD3 R0, P0, PT, R0, 0x1, RZ ;  /* 0x0000000100007810 */ /* 0x000fe20007f1e0ff */
[----:B------:R0:W-:Y:S04]  /*1c50*/  STS [R26], R3 ;  /* 0x000000031a007388 */ /* 0x0001e80000000800 */
[----:B------:R-:W-:Y:S01]  /*1c60*/  IMAD.X R2, RZ, RZ, R2, P0 ;  /* 0x000000ffff027224 */ /* 0x000fe200000e0602 */
[----:B------:R-:W-:-:S04]  /*1c70*/  ISETP.NE.U32.AND P0, PT, R0, RZ, PT ;  /* 0x000000ff0000720c */ /* 0x000fc80003f05070 */
[----:B------:R-:W-:Y:S01]  /*1c80*/  ISETP.NE.AND.EX P0, PT, R2, RZ, PT, P0 ;  /* 0x000000ff0200720c */ /* 0x000fe20003f05300 */
[----:B0-----:R-:W-:Y:S02]  /*1c90*/  VIADD R3, R3, 0x1 ;  /* 0x0000000103037836 */ /* 0x001fe40000000000 */
[----:B------:R-:W-:-:S10]  /*1ca0*/  VIADD R26, R26, 0x4 ;  /* 0x000000041a1a7836 */ /* 0x000fd40000000000 */
[----:B------:R-:W-:Y:S05]  /*1cb0*/  @P0 BRA `(.L_x_37) ;  /* 0xfffffffc00e00947 */ /* 0x000fea000383ffff */
[----:B------:R-:W-:Y:S05]  /*1cc0*/  EXIT ;  /* 0x000000000000794d */ /* 0x000fea0003800000 */
.L_x_38:
[----:B------:R-:W-:-:S00]  /*1cd0*/  BRA `(.L_x_38) ;  /* 0xfffffffc00fc7947 */ /* 0x000fc0000383ffff */
[----:B------:R-:W-:-:S00]  /*1ce0*/  NOP ;  /* 0x0000000000007918 */ /* 0x000fc00000000000 */
        /* <DEDUP_REMOVED lines=9> */
.L_x_39:


//--------------------- .nv.global.init           --------------------------
	.section	.nv.global.init,"aw",@progbits
.nv.global.init:
	.type		$str$3,@object
	.size		$str$3,($str - $str$3)
$str$3:
        /*0000*/ 	.byte	0x0a, 0x3d, 0x3d, 0x3d, 0x3d, 0x3d, 0x0a, 0x00
	.type		$str,@object
	.size		$str,($str$5 - $str)
$str:
        /*0008*/ 	.byte	0x53, 0x68, 0x6d, 0x65, 0x6d, 0x20, 0x3d, 0x20, 0x25, 0x70, 0x0a, 0x00
	.type		$str$5,@object
	.size		$str$5,($str$7 - $str$5)
$str$5:
        /*0014*/ 	.byte	0x46, 0x69, 0x72, 0x73, 0x74, 0x20, 0x3d, 0x20, 0x25, 0x70, 0x0a, 0x00
	.type		$str$7,@object
	.size		$str$7,($str$1 - $str$7)
$str$7:
        /*0020*/ 	.byte	0x53, 0x65, 0x63, 0x6f, 0x6e, 0x64, 0x20, 0x3d, 0x20, 0x25, 0x70, 0x0a, 0x00
	.type		$str$1,@object
	.size		$str$1,($str$2 - $str$1)
$str$1:
        /*002d*/ 	.byte	0x54, 0x6f, 0x74, 0x61, 0x6c, 0x20, 0x28, 0x62, 0x79, 0x74, 0x65, 0x73, 0x29, 0x3a, 0x20, 0x25
        /*003d*/ 	.byte	0x6c, 0x64, 0x0a, 0x00
	.type		$str$2,@object
	.size		$str$2,($str$8 - $str$2)
$str$2:
        /*0041*/ 	.byte	0x52, 0x65, 0x6d, 0x61, 0x69, 0x6e, 0x69, 0x6e, 0x67, 0x20, 0x28, 0x62, 0x79, 0x74, 0x65, 0x73
        /*0051*/ 	.byte	0x29, 0x3a, 0x20, 0x25, 0x6c, 0x64, 0x0a, 0x00
	.type		$str$8,@object
	.size		$str$8,($str$4 - $str$8)
$str$8:
        /*0059*/ 	.byte	0x57, 0x41, 0x52, 0x4e, 0x49, 0x4e, 0x47, 0x20, 0x54, 0x68, 0x72, 0x65, 0x61, 0x64, 0x49, 0x64
        /*0069*/ 	.byte	0x78, 0x2e, 0x78, 0x20, 0x21, 0x3d, 0x20, 0x30, 0x0a, 0x00
	.type		$str$4,@object
	.size		$str$4,($str$6 - $str$4)
$str$4:
        /*0073*/ 	.byte	0x46, 0x69, 0x72, 0x73, 0x74, 0x20, 0x53, 0x69, 0x7a, 0x65, 0x20, 0x28, 0x65, 0x6c, 0x65, 0x6d
        /*0083*/ 	.byte	0x65, 0x6e, 0x74, 0x73, 0x29, 0x20, 0x3d, 0x20, 0x25, 0x6c, 0x64, 0x0a, 0x00
	.type		$str$6,@object
	.size		$str$6,($str$11 - $str$6)
$str$6:
        /*0090*/ 	.byte	0x53, 0x65, 0x63, 0x6f, 0x6e, 0x64, 0x20, 0x53, 0x69, 0x7a, 0x65, 0x20, 0x28, 0x65, 0x6c, 0x65
        /*00a0*/ 	.byte	0x6d, 0x65, 0x6e, 0x74, 0x73, 0x29, 0x20, 0x3d, 0x20, 0x25, 0x6c, 0x64, 0x0a, 0x00
	.type		$str$11,@object
	.size		$str$11,($str$10 - $str$11)
$str$11:
        /*00ae*/ 	.byte	0x52, 0x65, 0x74, 0x75, 0x72, 0x6e, 0x69, 0x6e, 0x67, 0x20, 0x25, 0x70, 0x2c, 0x20, 0x75, 0x70
        /*00be*/ 	.byte	0x64, 0x61, 0x74, 0x69, 0x6e, 0x67, 0x20, 0x74, 0x6f, 0x20, 0x25, 0x70, 0x0a, 0x00
	.type		$str$10,@object
	.size		$str$10,($str$9 - $str$10)
$str$10:
        /*00cc*/ 	.byte	0x50, 0x72, 0x6f, 0x63, 0x65, 0x73, 0x73, 0x69, 0x6e, 0x67, 0x20, 0x72, 0x65, 0x71, 0x75, 0x65
        /*00dc*/ 	.byte	0x73, 0x74, 0x20, 0x6f, 0x66, 0x20, 0x73, 0x69, 0x7a, 0x65, 0x20, 0x25, 0x6c, 0x64, 0x0a, 0x00
	.type		$str$9,@object
	.size		$str$9,(.L_9 - $str$9)
$str$9:
        /*00ec*/ 	.byte	0x45, 0x52, 0x52, 0x4f, 0x52, 0x20, 0x42, 0x6c, 0x6f, 0x63, 0x6b, 0x20, 0x25, 0x64, 0x20, 0x68
        /*00fc*/ 	.byte	0x61, 0x73, 0x20, 0x30, 0x20, 0x2e, 0x2e, 0x2e, 0x20, 0x62, 0x79, 0x74, 0x65, 0x73, 0x20, 0x72
        /*010c*/ 	.byte	0x65, 0x6d, 0x61, 0x69, 0x6e, 0x69, 0x6e, 0x67, 0x0a, 0x00
.L_9:


//--------------------- .nv.shared._Z11test_kernelm --------------------------
	.section	.nv.shared._Z11test_kernelm,"aw",@nobits
	.sectionflags	@""
	.align	16
	.zero		1024


//--------------------- .nv.shared.reserved.0     --------------------------
	.section	.nv.shared.reserved.0,"aw",@nobits
	.weak		__nv_reservedSMEM_offset_0_alias
	.size		__nv_reservedSMEM_offset_0_alias, 0, 64
	.other		__nv_reservedSMEM_offset_0_alias,@"STO_CUDA_RESERVED_SHARED STV_DEFAULT"
__nv_reservedSMEM_offset_0_alias:
	.zero		0
	.zero		64


//--------------------- .nv.constant0._Z11test_kernelm --------------------------
	.section	.nv.constant0._Z11test_kernelm,"a",@progbits
	.sectionflags	@""
	.align	4
.nv.constant0._Z11test_kernelm:
	.zero		904


//--------------------- SYMBOLS --------------------------

	.type		.nv.reservedSmem.offset0,@object
	.size		.nv.reservedSmem.offset0,0x4
	.type		.nv.reservedSmem.cap,@object
	.size		.nv.reservedSmem.cap,0x4
	.type		vprintf,@function
